	.target	sm_90a

	.elftype	@"ET_EXEC"


//--------------------- .note.nv.tkinfo           --------------------------
	.section	.note.nv.tkinfo,"",@"SHT_NOTE"
	.sectionflags	@"SHF_NOTE_NV_TKINFO"
	.tkinfo
        /*0018*/ 	.word	0x00000002
        /*0030*/ 	.string	""
        /*0030*/ 	.string	"ptxas"
        /*0030*/ 	.string	"Cuda compilation tools, release 13.0, V13.0.88"
        /*0030*/ 	.string	"Build cuda_13.0.r13.0/compiler.36424714_0"
        /*0030*/ 	.string	"-arch sm_90a -m 64 "



//--------------------- .note.nv.cuinfo           --------------------------
	.section	.note.nv.cuinfo,"",@"SHT_NOTE"
	.sectionflags	@"SHF_NOTE_NV_CUINFO"
        /*0018*/ 	.short	0x0002
        /*001a*/ 	.short	0x005a
        /*001c*/ 	.short	0x0082
	.zero		2


//--------------------- .nv.info                  --------------------------
	.section	.nv.info,"",@"SHT_CUDA_INFO"
	.align	4


	//----- nvinfo : EIATTR_REGCOUNT
	.align		4
        /*0000*/ 	.byte	0x04, 0x2f
        /*0002*/ 	.short	(.L_12 - .L_11)
	.align		4
.L_11:
        /*0004*/ 	.word	index@(_ZN7cutlass13device_kernelINS_4gemm6kernel13GemmUniversalIN4cute5tupleIJiiiiEEENS1_10collective13CollectiveMmaINS1_37MainloopSm90TmaGmmaWarpSpecializedFP8ILi5ENS5_IJNS4_1CILi1EEESB_SB_EEENS1_35KernelTmaWarpSpecializedCooperativeEEENS5_IJNSA_ILi256EEENSA_ILi64EEESG_EEENS_12float_e5m2_tENS5_IJlSB_lEEESI_SJ_NS4_8TiledMMAINS4_8MMA_AtomIJNS4_4SM904GMMA30MMA_64x64x32_F32E5M2E5M2_SS_TNILNSN_7ScaleInE1ELSP_1EEEEEENS4_6LayoutINS5_IJNSA_ILi2EEESB_SB_EEENS5_IJSB_NSA_ILi0EEESV_EEEEENS5_IJNS4_10UnderscoreESY_SY_EEEEENS4_13SM90_TMA_LOADENS4_14ComposedLayoutINS4_7SwizzleILi2ELi4ELi3EEENS4_18smem_ptr_flag_bitsILi8EEENSS_INS5_IJNSA_ILi8EEESG_EEENS5_IJSG_SB_EEEEEEEvNS4_8identityES11_S1B_vS1C_EENS_8epilogue10collective6detail29Sm90TmaWarpSpecializedAdapterINS1F_15DefaultEpilogueISI_SJ_SJ_NS1E_6thread17LinearCombinationISI_Li1EffLNS1J_9ScaleType4KindE0ELNS_15FloatRoundStyleE2ESI_EENS1_15EpilogueDefaultEEEEEvvEEEEvNT_6ParamsE)
        /*0008*/ 	.word	0x000000a8


	//----- nvinfo : EIATTR_FRAME_SIZE
	.align		4
.L_12:
        /*000c*/ 	.byte	0x04, 0x11
        /*000e*/ 	.short	(.L_14 - .L_13)
	.align		4
.L_13:
        /*0010*/ 	.word	index@(_ZN7cutlass13device_kernelINS_4gemm6kernel13GemmUniversalIN4cute5tupleIJiiiiEEENS1_10collective13CollectiveMmaINS1_37MainloopSm90TmaGmmaWarpSpecializedFP8ILi5ENS5_IJNS4_1CILi1EEESB_SB_EEENS1_35KernelTmaWarpSpecializedCooperativeEEENS5_IJNSA_ILi256EEENSA_ILi64EEESG_EEENS_12float_e5m2_tENS5_IJlSB_lEEESI_SJ_NS4_8TiledMMAINS4_8MMA_AtomIJNS4_4SM904GMMA30MMA_64x64x32_F32E5M2E5M2_SS_TNILNSN_7ScaleInE1ELSP_1EEEEEENS4_6LayoutINS5_IJNSA_ILi2EEESB_SB_EEENS5_IJSB_NSA_ILi0EEESV_EEEEENS5_IJNS4_10UnderscoreESY_SY_EEEEENS4_13SM90_TMA_LOADENS4_14ComposedLayoutINS4_7SwizzleILi2ELi4ELi3EEENS4_18smem_ptr_flag_bitsILi8EEENSS_INS5_IJNSA_ILi8EEESG_EEENS5_IJSG_SB_EEEEEEEvNS4_8identityES11_S1B_vS1C_EENS_8epilogue10collective6detail29Sm90TmaWarpSpecializedAdapterINS1F_15DefaultEpilogueISI_SJ_SJ_NS1E_6thread17LinearCombinationISI_Li1EffLNS1J_9ScaleType4KindE0ELNS_15FloatRoundStyleE2ESI_EENS1_15EpilogueDefaultEEEEEvvEEEEvNT_6ParamsE)
        /*0014*/ 	.word	0x00000000


	//----- nvinfo : EIATTR_MIN_STACK_SIZE
	.align		4
.L_14:
        /*0018*/ 	.byte	0x04, 0x12
        /*001a*/ 	.short	(.L_16 - .L_15)
	.align		4
.L_15:
        /*001c*/ 	.word	index@(_ZN7cutlass13device_kernelINS_4gemm6kernel13GemmUniversalIN4cute5tupleIJiiiiEEENS1_10collective13CollectiveMmaINS1_37MainloopSm90TmaGmmaWarpSpecializedFP8ILi5ENS5_IJNS4_1CILi1EEESB_SB_EEENS1_35KernelTmaWarpSpecializedCooperativeEEENS5_IJNSA_ILi256EEENSA_ILi64EEESG_EEENS_12float_e5m2_tENS5_IJlSB_lEEESI_SJ_NS4_8TiledMMAINS4_8MMA_AtomIJNS4_4SM904GMMA30MMA_64x64x32_F32E5M2E5M2_SS_TNILNSN_7ScaleInE1ELSP_1EEEEEENS4_6LayoutINS5_IJNSA_ILi2EEESB_SB_EEENS5_IJSB_NSA_ILi0EEESV_EEEEENS5_IJNS4_10UnderscoreESY_SY_EEEEENS4_13SM90_TMA_LOADENS4_14ComposedLayoutINS4_7SwizzleILi2ELi4ELi3EEENS4_18smem_ptr_flag_bitsILi8EEENSS_INS5_IJNSA_ILi8EEESG_EEENS5_IJSG_SB_EEEEEEEvNS4_8identityES11_S1B_vS1C_EENS_8epilogue10collective6detail29Sm90TmaWarpSpecializedAdapterINS1F_15DefaultEpilogueISI_SJ_SJ_NS1E_6thread17LinearCombinationISI_Li1EffLNS1J_9ScaleType4KindE0ELNS_15FloatRoundStyleE2ESI_EENS1_15EpilogueDefaultEEEEEvvEEEEvNT_6ParamsE)
        /*0020*/ 	.word	0x00000000
.L_16:


//--------------------- .nv.compat                --------------------------
	.section	.nv.compat,"",@"SHT_CUDA_COMPAT_INFO"
	.align	4
        /*0000*/ 	.byte	0x02, 0x09, 0x01, 0x00, 0x02, 0x02, 0x04, 0x00, 0x02, 0x05, 0x05, 0x00, 0x03, 0x07, 0x01, 0x01
        /*0010*/ 	.byte	0x02, 0x03, 0x01, 0x00, 0x02, 0x06, 0x01, 0x00, 0x04, 0x0b, 0x08, 0x00, 0x00, 0x00, 0x00, 0x00
        /*0020*/ 	.byte	0x00, 0x00, 0x00, 0x00


//--------------------- .nv.info._ZN7cutlass13device_kernelINS_4gemm6kernel13GemmUniversalIN4cute5tupleIJiiiiEEENS1_10collective13CollectiveMmaINS1_37MainloopSm90TmaGmmaWarpSpecializedFP8ILi5ENS5_IJNS4_1CILi1EEESB_SB_EEENS1_35KernelTmaWarpSpecializedCooperativeEEENS5_IJNSA_ILi256EEENSA_ILi64EEESG_EEENS_12float_e5m2_tENS5_IJlSB_lEEESI_SJ_NS4_8TiledMMAINS4_8MMA_AtomIJNS4_4SM904GMMA30MMA_64x64x32_F32E5M2E5M2_SS_TNILNSN_7ScaleInE1ELSP_1EEEEEENS4_6LayoutINS5_IJNSA_ILi2EEESB_SB_EEENS5_IJSB_NSA_ILi0EEESV_EEEEENS5_IJNS4_10UnderscoreESY_SY_EEEEENS4_13SM90_TMA_LOADENS4_14ComposedLayoutINS4_7SwizzleILi2ELi4ELi3EEENS4_18smem_ptr_flag_bitsILi8EEENSS_INS5_IJNSA_ILi8EEESG_EEENS5_IJSG_SB_EEEEEEEvNS4_8identityES11_S1B_vS1C_EENS_8epilogue10collective6detail29Sm90TmaWarpSpecializedAdapterINS1F_15DefaultEpilogueISI_SJ_SJ_NS1E_6thread17LinearCombinationISI_Li1EffLNS1J_9ScaleType4KindE0ELNS_15FloatRoundStyleE2ESI_EENS1_15EpilogueDefaultEEEEEvvEEEEvNT_6ParamsE --------------------------
	.section	.nv.info._ZN7cutlass13device_kernelINS_4gemm6kernel13GemmUniversalIN4cute5tupleIJiiiiEEENS1_10collective13CollectiveMmaINS1_37MainloopSm90TmaGmmaWarpSpecializedFP8ILi5ENS5_IJNS4_1CILi1EEESB_SB_EEENS1_35KernelTmaWarpSpecializedCooperativeEEENS5_IJNSA_ILi256EEENSA_ILi64EEESG_EEENS_12float_e5m2_tENS5_IJlSB_lEEESI_SJ_NS4_8TiledMMAINS4_8MMA_AtomIJNS4_4SM904GMMA30MMA_64x64x32_F32E5M2E5M2_SS_TNILNSN_7ScaleInE1ELSP_1EEEEEENS4_6LayoutINS5_IJNSA_ILi2EEESB_SB_EEENS5_IJSB_NSA_ILi0EEESV_EEEEENS5_IJNS4_10UnderscoreESY_SY_EEEEENS4_13SM90_TMA_LOADENS4_14ComposedLayoutINS4_7SwizzleILi2ELi4ELi3EEENS4_18smem_ptr_flag_bitsILi8EEENSS_INS5_IJNSA_ILi8EEESG_EEENS5_IJSG_SB_EEEEEEEvNS4_8identityES11_S1B_vS1C_EENS_8epilogue10collective6detail29Sm90TmaWarpSpecializedAdapterINS1F_15DefaultEpilogueISI_SJ_SJ_NS1E_6thread17LinearCombinationISI_Li1EffLNS1J_9ScaleType4KindE0ELNS_15FloatRoundStyleE2ESI_EENS1_15EpilogueDefaultEEEEEvvEEEEvNT_6ParamsE,"",@"SHT_CUDA_INFO"
	.sectionflags	@""
	.align	4


	//----- nvinfo : EIATTR_CUDA_API_VERSION
	.align		4
        /*0000*/ 	.byte	0x04, 0x37
        /*0002*/ 	.short	(.L_18 - .L_17)
.L_17:
        /*0004*/ 	.word	0x00000082


	//----- nvinfo : EIATTR_KPARAM_INFO
	.align		4
.L_18:
        /*0008*/ 	.byte	0x04, 0x17
        /*000a*/ 	.short	(.L_20 - .L_19)
.L_19:
        /*000c*/ 	.word	0x00000000
        /*0010*/ 	.short	0x0000
        /*0012*/ 	.short	0x0070
        /*0014*/ 	.byte	0x00, 0xf0, 0x01, 0x10


	//----- nvinfo : EIATTR_SPARSE_MMA_MASK
	.align		4
.L_20:
        /*0018*/ 	.byte	0x03, 0x50
        /*001a*/ 	.short	0x0000


	//----- nvinfo : EIATTR_MAXREG_COUNT
	.align		4
        /*001c*/ 	.byte	0x03, 0x1b
        /*001e*/ 	.short	0x00a8


	//----- nvinfo : EIATTR_NUM_BARRIERS
	.align		4
        /*0020*/ 	.byte	0x02, 0x4c
        /*0022*/ 	.byte	0x01
	.zero		1


	//----- nvinfo : EIATTR_MERCURY_ISA_VERSION
	.align		4
        /*0024*/ 	.byte	0x03, 0x5f
        /*0026*/ 	.short	0x0101


	//----- nvinfo : EIATTR_INT_WARP_WIDE_INSTR_OFFSETS
	.align		4
        /*0028*/ 	.byte	0x04, 0x31
        /*002a*/ 	.short	(.L_22 - .L_21)


	//   ....[0]....
.L_21:
        /*002c*/ 	.word	0x000003f0


	//   ....[1]....
        /*0030*/ 	.word	0x00000400


	//   ....[2]....
        /*0034*/ 	.word	0x000004f0


	//----- nvinfo : EIATTR_COOP_GROUP_MASK_REGIDS
	.align		4
.L_22:
        /*0038*/ 	.byte	0x04, 0x29
        /*003a*/ 	.short	(.L_24 - .L_23)


	//   ....[0]....
.L_23:
        /*003c*/ 	.word	0xffffffff


	//   ....[1]....
        /*0040*/ 	.word	0xffffffff


	//   ....[2]....
        /*0044*/ 	.word	0xffffffff


	//   ....[3]....
        /*0048*/ 	.word	0xffffffff


	//   ....[4]....
        /*004c*/ 	.word	0xffffffff


	//----- nvinfo : EIATTR_COOP_GROUP_INSTR_OFFSETS
	.align		4
.L_24:
        /*0050*/ 	.byte	0x04, 0x28
        /*0052*/ 	.short	(.L_26 - .L_25)


	//   ....[0]....
.L_25:
        /*0054*/ 	.word	0x00000060


	//   ....[1]....
        /*0058*/ 	.word	0x00000070


	//   ....[2]....
        /*005c*/ 	.word	0x00000130


	//   ....[3]....
        /*0060*/ 	.word	0x000002e0


	//   ....[4]....
        /*0064*/ 	.word	0x00000fe0


	//----- nvinfo : EIATTR_REG_RECONFIG
	.align		4
.L_26:
        /*0068*/ 	.byte	0x01, 0x54
	.zero		2


	//----- nvinfo : EIATTR_MBARRIER_INSTR_OFFSETS
	.align		4
        /*006c*/ 	.byte	0x04, 0x39
        /*006e*/ 	.short	(.L_28 - .L_27)


	//   ....[0]....
.L_27:
        /*0070*/ 	.word	0x00000230
        /*0074*/ 	.word	0x000000ff
        /*0078*/ 	.word	0x00000000
        /*007c*/ 	.short	0x0100
        /*007e*/ 	.byte	0x08
	.zero		1


	//   ....[1]....
        /*0080*/ 	.word	0x00000240
        /*0084*/ 	.word	0x000000ff
        /*0088*/ 	.word	0x00000028
        /*008c*/ 	.short	0x0100
        /*008e*/ 	.byte	0x08
	.zero		1


	//   ....[2]....
        /*0090*/ 	.word	0x00000250
        /*0094*/ 	.word	0x000000ff
        /*0098*/ 	.word	0x00000008
        /*009c*/ 	.short	0x0100
        /*009e*/ 	.byte	0x08
	.zero		1


	//   ....[3]....
        /*00a0*/ 	.word	0x00000260
        /*00a4*/ 	.word	0x000000ff
        /*00a8*/ 	.word	0x00000030
        /*00ac*/ 	.short	0x0100
        /*00ae*/ 	.byte	0x08
	.zero		1


	//   ....[4]....
        /*00b0*/ 	.word	0x00000270
        /*00b4*/ 	.word	0x000000ff
        /*00b8*/ 	.word	0x00000010
        /*00bc*/ 	.short	0x0100
        /*00be*/ 	.byte	0x08
	.zero		1


	//   ....[5]....
        /*00c0*/ 	.word	0x00000280
        /*00c4*/ 	.word	0x000000ff
        /*00c8*/ 	.word	0x00000038
        /*00cc*/ 	.short	0x0100
        /*00ce*/ 	.byte	0x08
	.zero		1


	//   ....[6]....
        /*00d0*/ 	.word	0x00000290
        /*00d4*/ 	.word	0x000000ff
        /*00d8*/ 	.word	0x00000018
        /*00dc*/ 	.short	0x0100
        /*00de*/ 	.byte	0x08
	.zero		1


	//   ....[7]....
        /*00e0*/ 	.word	0x000002a0
        /*00e4*/ 	.word	0x000000ff
        /*00e8*/ 	.word	0x00000040
        /*00ec*/ 	.short	0x0100
        /*00ee*/ 	.byte	0x08
	.zero		1


	//   ....[8]....
        /*00f0*/ 	.word	0x000002b0
        /*00f4*/ 	.word	0x000000ff
        /*00f8*/ 	.word	0x00000020
        /*00fc*/ 	.short	0x0100
        /*00fe*/ 	.byte	0x08
	.zero		1


	//   ....[9]....
        /*0100*/ 	.word	0x000002c0
        /*0104*/ 	.word	0x000000ff
        /*0108*/ 	.word	0x00000048
        /*010c*/ 	.short	0x0100
        /*010e*/ 	.byte	0x08
	.zero		1


	//   ....[10]....
        /*0110*/ 	.word	0x00000540
        /*0114*/ 	.word	0x000000ff
        /*0118*/ 	.word	0x00000060
        /*011c*/ 	.short	0x0100
        /*011e*/ 	.byte	0x06
	.zero		1


	//   ....[11]....
        /*0120*/ 	.word	0x000005a0
        /*0124*/ 	.word	0x000000ff
        /*0128*/ 	.word	0x00000068
        /*012c*/ 	.short	0x0100
        /*012e*/ 	.byte	0x06
	.zero		1


	//   ....[12]....
        /*0130*/ 	.word	0x00001510
        /*0134*/ 	.word	0x000000ff
        /*0138*/ 	.word	0x00000000
        /*013c*/ 	.short	0x010a
        /*013e*/ 	.byte	0x06
	.zero		1


	//   ....[13]....
        /*0140*/ 	.word	0x00001550
        /*0144*/ 	.word	0x000000ff
        /*0148*/ 	.word	0x00000000
        /*014c*/ 	.short	0x010a
        /*014e*/ 	.byte	0x06
	.zero		1


	//   ....[14]....
        /*0150*/ 	.word	0x00001f20
        /*0154*/ 	.word	0x000000ff
        /*0158*/ 	.word	0x00000000
        /*015c*/ 	.short	0x010a
        /*015e*/ 	.byte	0x0c
	.zero		1


	//   ....[15]....
        /*0160*/ 	.word	0x00001f60
        /*0164*/ 	.word	0x000000ff
        /*0168*/ 	.word	0x00000000
        /*016c*/ 	.short	0x010a
        /*016e*/ 	.byte	0x0c
	.zero		1


	//   ....[16]....
        /*0170*/ 	.word	0x00002630
        /*0174*/ 	.word	0x000000ff
        /*0178*/ 	.word	0x00000000
        /*017c*/ 	.short	0x0101
        /*017e*/ 	.byte	0x08
	.zero		1


	//   ....[17]....
        /*0180*/ 	.word	0x00002c80
        /*0184*/ 	.word	0x000000ff
        /*0188*/ 	.word	0x00000000
        /*018c*/ 	.short	0x0101
        /*018e*/ 	.byte	0x08
	.zero		1


	//   ....[18]....
        /*0190*/ 	.word	0x00008790
        /*0194*/ 	.word	0x00000013
        /*0198*/ 	.word	0x00000028
        /*019c*/ 	.short	0x010a
        /*019e*/ 	.byte	0x3f
	.zero		1


	//   ....[19]....
        /*01a0*/ 	.word	0x00008b30
        /*01a4*/ 	.word	0x00000008
        /*01a8*/ 	.word	0x00000068
        /*01ac*/ 	.short	0x0101
        /*01ae*/ 	.byte	0x3f
	.zero		1


	//   ....[20]....
        /*01b0*/ 	.word	0x00009240
        /*01b4*/ 	.word	0x00000006
        /*01b8*/ 	.word	0x00000000
        /*01bc*/ 	.short	0x010a
        /*01be*/ 	.byte	0x3f
	.zero		1


	//   ....[21]....
        /*01c0*/ 	.word	0x000092c0
        /*01c4*/ 	.word	0x00000007
        /*01c8*/ 	.word	0x00000000
        /*01cc*/ 	.short	0x010a
        /*01ce*/ 	.byte	0x3f
	.zero		1


	//   ....[22]....
        /*01d0*/ 	.word	0x00009350
        /*01d4*/ 	.word	0x0000000a
        /*01d8*/ 	.word	0x00000000
        /*01dc*/ 	.short	0x010a
        /*01de*/ 	.byte	0x3f
	.zero		1


	//   ....[23]....
        /*01e0*/ 	.word	0x000093e0
        /*01e4*/ 	.word	0x0000000b
        /*01e8*/ 	.word	0x00000000
        /*01ec*/ 	.short	0x010a
        /*01ee*/ 	.byte	0x3f
	.zero		1


	//   ....[24]....
        /*01f0*/ 	.word	0x00009470
        /*01f4*/ 	.word	0x00000003
        /*01f8*/ 	.word	0x00000000
        /*01fc*/ 	.short	0x010a
        /*01fe*/ 	.byte	0x3f
	.zero		1


	//   ....[25]....
        /*0200*/ 	.word	0x000094e0
        /*0204*/ 	.word	0x0000000b
        /*0208*/ 	.word	0x00000000
        /*020c*/ 	.short	0x010a
        /*020e*/ 	.byte	0x3f
	.zero		1


	//   ....[26]....
        /*0210*/ 	.word	0x00009540
        /*0214*/ 	.word	0x0000000c
        /*0218*/ 	.word	0x00000000
        /*021c*/ 	.short	0x010a
        /*021e*/ 	.byte	0x3f
	.zero		1


	//   ....[27]....
        /*0220*/ 	.word	0x00009610
        /*0224*/ 	.word	0x00000013
        /*0228*/ 	.word	0x00000028
        /*022c*/ 	.short	0x010a
        /*022e*/ 	.byte	0x3f
	.zero		1


	//   ....[28]....
        /*0230*/ 	.word	0x000096f0
        /*0234*/ 	.word	0x00000006
        /*0238*/ 	.word	0x00000000
        /*023c*/ 	.short	0x010a
        /*023e*/ 	.byte	0x3f
	.zero		1


	//   ....[29]....
        /*0240*/ 	.word	0x00009740
        /*0244*/ 	.word	0x00000007
        /*0248*/ 	.word	0x00000000
        /*024c*/ 	.short	0x010a
        /*024e*/ 	.byte	0x3f
	.zero		1


	//   ....[30]....
        /*0250*/ 	.word	0x00009790
        /*0254*/ 	.word	0x0000000a
        /*0258*/ 	.word	0x00000000
        /*025c*/ 	.short	0x010a
        /*025e*/ 	.byte	0x3f
	.zero		1


	//   ....[31]....
        /*0260*/ 	.word	0x000097e0
        /*0264*/ 	.word	0x0000000b
        /*0268*/ 	.word	0x00000000
        /*026c*/ 	.short	0x010a
        /*026e*/ 	.byte	0x3f
	.zero		1


	//----- nvinfo : EIATTR_NUM_MBARRIERS
	.align		4
.L_28:
        /*0270*/ 	.byte	0x03, 0x38
        /*0272*/ 	.short	0x000c


	//----- nvinfo : EIATTR_EXIT_INSTR_OFFSETS
	.align		4
        /*0274*/ 	.byte	0x04, 0x1c
        /*0276*/ 	.short	(.L_30 - .L_29)


	//   ....[0]....
.L_29:
        /*0278*/ 	.word	0x000005f0


	//   ....[1]....
        /*027c*/ 	.word	0x00000eb0


	//   ....[2]....
        /*0280*/ 	.word	0x00007e00


	//   ....[3]....
        /*0284*/ 	.word	0x00008430


	//   ....[4]....
        /*0288*/ 	.word	0x000094c0


	//----- nvinfo : EIATTR_MAX_THREADS
	.align		4
.L_30:
        /*028c*/ 	.byte	0x04, 0x05
        /*028e*/ 	.short	(.L_32 - .L_31)
.L_31:
        /*0290*/ 	.word	0x00000180
        /*0294*/ 	.word	0x00000001
        /*0298*/ 	.word	0x00000001


	//----- nvinfo : EIATTR_CRS_STACK_SIZE
	.align		4
.L_32:
        /*029c*/ 	.byte	0x04, 0x1e
        /*029e*/ 	.short	(.L_34 - .L_33)
.L_33:
        /*02a0*/ 	.word	0x00000000


	//----- nvinfo : EIATTR_CBANK_PARAM_SIZE
	.align		4
.L_34:
        /*02a4*/ 	.byte	0x03, 0x19
        /*02a6*/ 	.short	0x0470


	//----- nvinfo : EIATTR_PARAM_CBANK
	.align		4
        /*02a8*/ 	.byte	0x04, 0x0a
        /*02aa*/ 	.short	(.L_36 - .L_35)
	.align		4
.L_35:
        /*02ac*/ 	.word	index@(.nv.constant0._ZN7cutlass13device_kernelINS_4gemm6kernel13GemmUniversalIN4cute5tupleIJiiiiEEENS1_10collective13CollectiveMmaINS1_37MainloopSm90TmaGmmaWarpSpecializedFP8ILi5ENS5_IJNS4_1CILi1EEESB_SB_EEENS1_35KernelTmaWarpSpecializedCooperativeEEENS5_IJNSA_ILi256EEENSA_ILi64EEESG_EEENS_12float_e5m2_tENS5_IJlSB_lEEESI_SJ_NS4_8TiledMMAINS4_8MMA_AtomIJNS4_4SM904GMMA30MMA_64x64x32_F32E5M2E5M2_SS_TNILNSN_7ScaleInE1ELSP_1EEEEEENS4_6LayoutINS5_IJNSA_ILi2EEESB_SB_EEENS5_IJSB_NSA_ILi0EEESV_EEEEENS5_IJNS4_10UnderscoreESY_SY_EEEEENS4_13SM90_TMA_LOADENS4_14ComposedLayoutINS4_7SwizzleILi2ELi4ELi3EEENS4_18smem_ptr_flag_bitsILi8EEENSS_INS5_IJNSA_ILi8EEESG_EEENS5_IJSG_SB_EEEEEEEvNS4_8identityES11_S1B_vS1C_EENS_8epilogue10collective6detail29Sm90TmaWarpSpecializedAdapterINS1F_15DefaultEpilogueISI_SJ_SJ_NS1E_6thread17LinearCombinationISI_Li1EffLNS1J_9ScaleType4KindE0ELNS_15FloatRoundStyleE2ESI_EENS1_15EpilogueDefaultEEEEEvvEEEEvNT_6ParamsE)
        /*02b0*/ 	.short	0x0210
        /*02b2*/ 	.short	0x0470


	//----- nvinfo : EIATTR_SW_WAR
	.align		4
.L_36:
        /*02b4*/ 	.byte	0x04, 0x36
        /*02b6*/ 	.short	(.L_38 - .L_37)
.L_37:
        /*02b8*/ 	.word	0x00000008
.L_38:


//--------------------- .nv.callgraph             --------------------------
	.section	.nv.callgraph,"",@"SHT_CUDA_CALLGRAPH"
	.align	4
	.sectionentsize	8
	.align		4
        /*0000*/ 	.word	0x00000000
	.align		4
        /*0004*/ 	.word	0xffffffff
	.align		4
        /*0008*/ 	.word	0x00000000
	.align		4
        /*000c*/ 	.word	0xfffffffe
	.align		4
        /*0010*/ 	.word	0x00000000
	.align		4
        /*0014*/ 	.word	0xfffffffd
	.align		4
        /*0018*/ 	.word	0x00000000
	.align		4
        /*001c*/ 	.word	0xfffffffc


//--------------------- .nv.constant4             --------------------------
	.section	.nv.constant4,"a",@progbits
	.align	8
	.align		8
.nv.constant4:
        /*0000*/ 	.dword	_ZN40_INTERNAL_9d3158f4_4_k_cu_ab9b9c5d_223434cuda3std3__45__cpo5beginE
	.align		8
        /*0008*/ 	.dword	_ZN40_INTERNAL_9d3158f4_4_k_cu_ab9b9c5d_223434cuda3std3__45__cpo3endE
	.align		8
        /*0010*/ 	.dword	_ZN40_INTERNAL_9d3158f4_4_k_cu_ab9b9c5d_223434cuda3std3__45__cpo6cbeginE
	.align		8
        /*0018*/ 	.dword	_ZN40_INTERNAL_9d3158f4_4_k_cu_ab9b9c5d_223434cuda3std3__45__cpo4cendE
	.align		8
        /*0020*/ 	.dword	_ZN40_INTERNAL_9d3158f4_4_k_cu_ab9b9c5d_223434cuda3std3__442_GLOBAL__N__9d3158f4_4_k_cu_ab9b9c5d_223436ignoreE
	.align		8
        /*0028*/ 	.dword	_ZN40_INTERNAL_9d3158f4_4_k_cu_ab9b9c5d_223434cuda3std3__419piecewise_constructE
	.align		8
        /*0030*/ 	.dword	_ZN40_INTERNAL_9d3158f4_4_k_cu_ab9b9c5d_223434cuda3std3__48in_placeE
	.align		8
        /*0038*/ 	.dword	_ZN40_INTERNAL_9d3158f4_4_k_cu_ab9b9c5d_223434cuda3std6ranges3__45__cpo4swapE
	.align		8
        /*0040*/ 	.dword	_ZN40_INTERNAL_9d3158f4_4_k_cu_ab9b9c5d_223434cuda3std6ranges3__45__cpo9iter_moveE
	.align		8
        /*0048*/ 	.dword	_ZN40_INTERNAL_9d3158f4_4_k_cu_ab9b9c5d_223434cute7productE
	.align		8
        /*0050*/ 	.dword	_ZN40_INTERNAL_9d3158f4_4_k_cu_ab9b9c5d_223434cute1_E


//--------------------- .text._ZN7cutlass13device_kernelINS_4gemm6kernel13GemmUniversalIN4cute5tupleIJiiiiEEENS1_10collective13CollectiveMmaINS1_37MainloopSm90TmaGmmaWarpSpecializedFP8ILi5ENS5_IJNS4_1CILi1EEESB_SB_EEENS1_35KernelTmaWarpSpecializedCooperativeEEENS5_IJNSA_ILi256EEENSA_ILi64EEESG_EEENS_12float_e5m2_tENS5_IJlSB_lEEESI_SJ_NS4_8TiledMMAINS4_8MMA_AtomIJNS4_4SM904GMMA30MMA_64x64x32_F32E5M2E5M2_SS_TNILNSN_7ScaleInE1ELSP_1EEEEEENS4_6LayoutINS5_IJNSA_ILi2EEESB_SB_EEENS5_IJSB_NSA_ILi0EEESV_EEEEENS5_IJNS4_10UnderscoreESY_SY_EEEEENS4_13SM90_TMA_LOADENS4_14ComposedLayoutINS4_7SwizzleILi2ELi4ELi3EEENS4_18smem_ptr_flag_bitsILi8EEENSS_INS5_IJNSA_ILi8EEESG_EEENS5_IJSG_SB_EEEEEEEvNS4_8identityES11_S1B_vS1C_EENS_8epilogue10collective6detail29Sm90TmaWarpSpecializedAdapterINS1F_15DefaultEpilogueISI_SJ_SJ_NS1E_6thread17LinearCombinationISI_Li1EffLNS1J_9ScaleType4KindE0ELNS_15FloatRoundStyleE2ESI_EENS1_15EpilogueDefaultEEEEEvvEEEEvNT_6ParamsE --------------------------
	.section	.text._ZN7cutlass13device_kernelINS_4gemm6kernel13GemmUniversalIN4cute5tupleIJiiiiEEENS1_10collective13CollectiveMmaINS1_37MainloopSm90TmaGmmaWarpSpecializedFP8ILi5ENS5_IJNS4_1CILi1EEESB_SB_EEENS1_35KernelTmaWarpSpecializedCooperativeEEENS5_IJNSA_ILi256EEENSA_ILi64EEESG_EEENS_12float_e5m2_tENS5_IJlSB_lEEESI_SJ_NS4_8TiledMMAINS4_8MMA_AtomIJNS4_4SM904GMMA30MMA_64x64x32_F32E5M2E5M2_SS_TNILNSN_7ScaleInE1ELSP_1EEEEEENS4_6LayoutINS5_IJNSA_ILi2EEESB_SB_EEENS5_IJSB_NSA_ILi0EEESV_EEEEENS5_IJNS4_10UnderscoreESY_SY_EEEEENS4_13SM90_TMA_LOADENS4_14ComposedLayoutINS4_7SwizzleILi2ELi4ELi3EEENS4_18smem_ptr_flag_bitsILi8EEENSS_INS5_IJNSA_ILi8EEESG_EEENS5_IJSG_SB_EEEEEEEvNS4_8identityES11_S1B_vS1C_EENS_8epilogue10collective6detail29Sm90TmaWarpSpecializedAdapterINS1F_15DefaultEpilogueISI_SJ_SJ_NS1E_6thread17LinearCombinationISI_Li1EffLNS1J_9ScaleType4KindE0ELNS_15FloatRoundStyleE2ESI_EENS1_15EpilogueDefaultEEEEEvvEEEEvNT_6ParamsE,"ax",@progbits
	.align	128
.text._ZN7cutlass13device_kernelINS_4gemm6kernel13GemmUniversalIN4cute5tupleIJiiiiEEENS1_10collective13CollectiveMmaINS1_37MainloopSm90TmaGmmaWarpSpecializedFP8ILi5ENS5_IJNS4_1CILi1EEESB_SB_EEENS1_35KernelTmaWarpSpecializedCooperativeEEENS5_IJNSA_ILi256EEENSA_ILi64EEESG_EEENS_12float_e5m2_tENS5_IJlSB_lEEESI_SJ_NS4_8TiledMMAINS4_8MMA_AtomIJNS4_4SM904GMMA30MMA_64x64x32_F32E5M2E5M2_SS_TNILNSN_7ScaleInE1ELSP_1EEEEEENS4_6LayoutINS5_IJNSA_ILi2EEESB_SB_EEENS5_IJSB_NSA_ILi0EEESV_EEEEENS5_IJNS4_10UnderscoreESY_SY_EEEEENS4_13SM90_TMA_LOADENS4_14ComposedLayoutINS4_7SwizzleILi2ELi4ELi3EEENS4_18smem_ptr_flag_bitsILi8EEENSS_INS5_IJNSA_ILi8EEESG_EEENS5_IJSG_SB_EEEEEEEvNS4_8identityES11_S1B_vS1C_EENS_8epilogue10collective6detail29Sm90TmaWarpSpecializedAdapterINS1F_15DefaultEpilogueISI_SJ_SJ_NS1E_6thread17LinearCombinationISI_Li1EffLNS1J_9ScaleType4KindE0ELNS_15FloatRoundStyleE2ESI_EENS1_15EpilogueDefaultEEEEEvvEEEEvNT_6ParamsE:
        .type           _ZN7cutlass13device_kernelINS_4gemm6kernel13GemmUniversalIN4cute5tupleIJiiiiEEENS1_10collective13CollectiveMmaINS1_37MainloopSm90TmaGmmaWarpSpecializedFP8ILi5ENS5_IJNS4_1CILi1EEESB_SB_EEENS1_35KernelTmaWarpSpecializedCooperativeEEENS5_IJNSA_ILi256EEENSA_ILi64EEESG_EEENS_12float_e5m2_tENS5_IJlSB_lEEESI_SJ_NS4_8TiledMMAINS4_8MMA_AtomIJNS4_4SM904GMMA30MMA_64x64x32_F32E5M2E5M2_SS_TNILNSN_7ScaleInE1ELSP_1EEEEEENS4_6LayoutINS5_IJNSA_ILi2EEESB_SB_EEENS5_IJSB_NSA_ILi0EEESV_EEEEENS5_IJNS4_10UnderscoreESY_SY_EEEEENS4_13SM90_TMA_LOADENS4_14ComposedLayoutINS4_7SwizzleILi2ELi4ELi3EEENS4_18smem_ptr_flag_bitsILi8EEENSS_INS5_IJNSA_ILi8EEESG_EEENS5_IJSG_SB_EEEEEEEvNS4_8identityES11_S1B_vS1C_EENS_8epilogue10collective6detail29Sm90TmaWarpSpecializedAdapterINS1F_15DefaultEpilogueISI_SJ_SJ_NS1E_6thread17LinearCombinationISI_Li1EffLNS1J_9ScaleType4KindE0ELNS_15FloatRoundStyleE2ESI_EENS1_15EpilogueDefaultEEEEEvvEEEEvNT_6ParamsE,@function
        .size           _ZN7cutlass13device_kernelINS_4gemm6kernel13GemmUniversalIN4cute5tupleIJiiiiEEENS1_10collective13CollectiveMmaINS1_37MainloopSm90TmaGmmaWarpSpecializedFP8ILi5ENS5_IJNS4_1CILi1EEESB_SB_EEENS1_35KernelTmaWarpSpecializedCooperativeEEENS5_IJNSA_ILi256EEENSA_ILi64EEESG_EEENS_12float_e5m2_tENS5_IJlSB_lEEESI_SJ_NS4_8TiledMMAINS4_8MMA_AtomIJNS4_4SM904GMMA30MMA_64x64x32_F32E5M2E5M2_SS_TNILNSN_7ScaleInE1ELSP_1EEEEEENS4_6LayoutINS5_IJNSA_ILi2EEESB_SB_EEENS5_IJSB_NSA_ILi0EEESV_EEEEENS5_IJNS4_10UnderscoreESY_SY_EEEEENS4_13SM90_TMA_LOADENS4_14ComposedLayoutINS4_7SwizzleILi2ELi4ELi3EEENS4_18smem_ptr_flag_bitsILi8EEENSS_INS5_IJNSA_ILi8EEESG_EEENS5_IJSG_SB_EEEEEEEvNS4_8identityES11_S1B_vS1C_EENS_8epilogue10collective6detail29Sm90TmaWarpSpecializedAdapterINS1F_15DefaultEpilogueISI_SJ_SJ_NS1E_6thread17LinearCombinationISI_Li1EffLNS1J_9ScaleType4KindE0ELNS_15FloatRoundStyleE2ESI_EENS1_15EpilogueDefaultEEEEEvvEEEEvNT_6ParamsE,(.L_x_203 - _ZN7cutlass13device_kernelINS_4gemm6kernel13GemmUniversalIN4cute5tupleIJiiiiEEENS1_10collective13CollectiveMmaINS1_37MainloopSm90TmaGmmaWarpSpecializedFP8ILi5ENS5_IJNS4_1CILi1EEESB_SB_EEENS1_35KernelTmaWarpSpecializedCooperativeEEENS5_IJNSA_ILi256EEENSA_ILi64EEESG_EEENS_12float_e5m2_tENS5_IJlSB_lEEESI_SJ_NS4_8TiledMMAINS4_8MMA_AtomIJNS4_4SM904GMMA30MMA_64x64x32_F32E5M2E5M2_SS_TNILNSN_7ScaleInE1ELSP_1EEEEEENS4_6LayoutINS5_IJNSA_ILi2EEESB_SB_EEENS5_IJSB_NSA_ILi0EEESV_EEEEENS5_IJNS4_10UnderscoreESY_SY_EEEEENS4_13SM90_TMA_LOADENS4_14ComposedLayoutINS4_7SwizzleILi2ELi4ELi3EEENS4_18smem_ptr_flag_bitsILi8EEENSS_INS5_IJNSA_ILi8EEESG_EEENS5_IJSG_SB_EEEEEEEvNS4_8identityES11_S1B_vS1C_EENS_8epilogue10collective6detail29Sm90TmaWarpSpecializedAdapterINS1F_15DefaultEpilogueISI_SJ_SJ_NS1E_6thread17LinearCombinationISI_Li1EffLNS1J_9ScaleType4KindE0ELNS_15FloatRoundStyleE2ESI_EENS1_15EpilogueDefaultEEEEEvvEEEEvNT_6ParamsE)
        .other          _ZN7cutlass13device_kernelINS_4gemm6kernel13GemmUniversalIN4cute5tupleIJiiiiEEENS1_10collective13CollectiveMmaINS1_37MainloopSm90TmaGmmaWarpSpecializedFP8ILi5ENS5_IJNS4_1CILi1EEESB_SB_EEENS1_35KernelTmaWarpSpecializedCooperativeEEENS5_IJNSA_ILi256EEENSA_ILi64EEESG_EEENS_12float_e5m2_tENS5_IJlSB_lEEESI_SJ_NS4_8TiledMMAINS4_8MMA_AtomIJNS4_4SM904GMMA30MMA_64x64x32_F32E5M2E5M2_SS_TNILNSN_7ScaleInE1ELSP_1EEEEEENS4_6LayoutINS5_IJNSA_ILi2EEESB_SB_EEENS5_IJSB_NSA_ILi0EEESV_EEEEENS5_IJNS4_10UnderscoreESY_SY_EEEEENS4_13SM90_TMA_LOADENS4_14ComposedLayoutINS4_7SwizzleILi2ELi4ELi3EEENS4_18smem_ptr_flag_bitsILi8EEENSS_INS5_IJNSA_ILi8EEESG_EEENS5_IJSG_SB_EEEEEEEvNS4_8identityES11_S1B_vS1C_EENS_8epilogue10collective6detail29Sm90TmaWarpSpecializedAdapterINS1F_15DefaultEpilogueISI_SJ_SJ_NS1E_6thread17LinearCombinationISI_Li1EffLNS1J_9ScaleType4KindE0ELNS_15FloatRoundStyleE2ESI_EENS1_15EpilogueDefaultEEEEEvvEEEEvNT_6ParamsE,@"STO_CUDA_ENTRY STV_DEFAULT"
_ZN7cutlass13device_kernelINS_4gemm6kernel13GemmUniversalIN4cute5tupleIJiiiiEEENS1_10collective13CollectiveMmaINS1_37MainloopSm90TmaGmmaWarpSpecializedFP8ILi5ENS5_IJNS4_1CILi1EEESB_SB_EEENS1_35KernelTmaWarpSpecializedCooperativeEEENS5_IJNSA_ILi256EEENSA_ILi64EEESG_EEENS_12float_e5m2_tENS5_IJlSB_lEEESI_SJ_NS4_8TiledMMAINS4_8MMA_AtomIJNS4_4SM904GMMA30MMA_64x64x32_F32E5M2E5M2_SS_TNILNSN_7ScaleInE1ELSP_1EEEEEENS4_6LayoutINS5_IJNSA_ILi2EEESB_SB_EEENS5_IJSB_NSA_ILi0EEESV_EEEEENS5_IJNS4_10UnderscoreESY_SY_EEEEENS4_13SM90_TMA_LOADENS4_14ComposedLayoutINS4_7SwizzleILi2ELi4ELi3EEENS4_18smem_ptr_flag_bitsILi8EEENSS_INS5_IJNSA_ILi8EEESG_EEENS5_IJSG_SB_EEEEEEEvNS4_8identityES11_S1B_vS1C_EENS_8epilogue10collective6detail29Sm90TmaWarpSpecializedAdapterINS1F_15DefaultEpilogueISI_SJ_SJ_NS1E_6thread17LinearCombinationISI_Li1EffLNS1J_9ScaleType4KindE0ELNS_15FloatRoundStyleE2ESI_EENS1_15EpilogueDefaultEEEEEvvEEEEvNT_6ParamsE:
[----:B------:R-:W-:Y:S01]  /*0000*/  LDC R1, c[0x0][0x28] ;  /* 0x00000a00ff017b82 */ /* 0x000fe20000000800 */
[----:B------:R-:W0:Y:S01]  /*0010*/  S2R R0, SR_TID.X ;  /* 0x0000000000007919 */ /* 0x000e220000002100 */
[----:B------:R-:W-:Y:S01]  /*0020*/  ELECT P0, URZ, PT ;  /* 0x00000000003f782f */ /* 0x000fe20003800000 */
[----:B------:R-:W-:Y:S01]  /*0030*/  BSSY B0, `(.L_x_0) ;  /* 0x000000f000007945 */ /* 0x000fe20003800000 */
[--C-:B0-----:R-:W-:Y:S02]  /*0040*/  SHF.R.U32.HI R2, RZ, 0x5, R0.reuse ;  /* 0x00000005ff027819 */ /* 0x101fe40000011600 */
[----:B------:R-:W-:-:S03]  /*0050*/  SHF.R.U32.HI R3, RZ, 0x7, R0 ;  /* 0x00000007ff037819 */ /* 0x000fc60000011600 */
[----:B------:R-:W0:Y:S04]  /*0060*/  SHFL.IDX PT, R5, R2, RZ, 0x1f ;  /* 0x00001fff02057589 */ /* 0x000e2800000e0000 */
[----:B------:R1:W2:Y:S01]  /*0070*/  SHFL.IDX PT, R6, R3, RZ, 0x1f ;  /* 0x00001fff03067589 */ /* 0x0002a200000e0000 */
[----:B0-----:R-:W-:-:S13]  /*0080*/  ISETP.NE.OR P0, PT, R5, RZ, !P0 ;  /* 0x000000ff0500720c */ /* 0x001fda0004705670 */
[----:B-12---:R-:W-:Y:S05]  /*0090*/  @P0 BRA `(.L_x_1) ;  /* 0x0000000000200947 */ /* 0x006fea0003800000 */
[----:B------:R-:W-:Y:S02]  /*00a0*/  ULDC.64 UR4, c[0x0][0x198] ;  /* 0x0000660000047ab9 */ /* 0x000fe40000000a00 */
[----:B------:R-:W-:Y:S02]  /*00b0*/  UIADD3 UR6, UP0, UR4, 0xf0, URZ ;  /* 0x000000f004067890 */ /* 0x000fe4000ff1e03f */
[----:B------:R-:W-:Y:S02]  /*00c0*/  UIADD3 UR4, UP1, UR4, 0x1f0, URZ ;  /* 0x000001f004047890 */ /* 0x000fe4000ff3e03f */
[----:B------:R-:W-:Y:S02]  /*00d0*/  UIADD3.X UR7, URZ, UR5, URZ, UP0, !UPT ;  /* 0x000000053f077290 */ /* 0x000fe400087fe43f */
[----:B------:R-:W-:-:S07]  /*00e0*/  UIADD3.X UR5, URZ, UR5, URZ, UP1, !UPT ;  /* 0x000000053f057290 */ /* 0x000fce0008ffe43f */
[----:B------:R0:W-:Y:S02]  /*00f0*/  UTMACCTL.PF [UR6] ;  /* 0x00000000060079b9 */ /* 0x0001e40008040000 */
[----:B------:R0:W-:Y:S02]  /*0100*/  UTMACCTL.PF [UR4] ;  /* 0x00000000040079b9 */ /* 0x0001e40008040000 */
[----:B0-----:R-:W-:Y:S01]  /*0110*/  NOP ;  /* 0x0000000000007918 */ /* 0x001fe20000000000 */
.L_x_1:
[----:B------:R-:W-:Y:S05]  /*0120*/  BSYNC B0 ;  /* 0x0000000000007941 */ /* 0x000fea0003800000 */
.L_x_0:
[----:B------:R-:W0:Y:S02]  /*0130*/  SHFL.IDX PT, R3, R2, RZ, 0x1f ;  /* 0x00001fff02037589 */ /* 0x000e2400000e0000 */
[----:B0-----:R-:W-:-:S13]  /*0140*/  ISETP.NE.AND P0, PT, R3, RZ, PT ;  /* 0x000000ff0300720c */ /* 0x001fda0003f05270 */
[----:B------:R-:W-:Y:S05]  /*0150*/  @P0 BRA `(.L_x_2) ;  /* 0x0000000000600947 */ /* 0x000fea0003800000 */
[----:B------:R-:W0:Y:S01]  /*0160*/  S2UR UR8, SR_CgaCtaId ;  /* 0x00000000000879c3 */ /* 0x000e220000008800 */
[----:B------:R-:W-:Y:S01]  /*0170*/  UMOV UR4, 0x400 ;  /* 0x0000040000047882 */ /* 0x000fe20000000000 */
[----:B------:R-:W-:Y:S01]  /*0180*/  UMOV UR5, 0x1 ;  /* 0x0000000100057882 */ /* 0x000fe20000000000 */
[----:B------:R-:W-:Y:S01]  /*0190*/  UMOV UR6, 0x100 ;  /* 0x0000010000067882 */ /* 0x000fe20000000000 */
[----:B------:R-:W-:Y:S01]  /*01a0*/  ELECT P0, URZ, PT ;  /* 0x00000000003f782f */ /* 0x000fe20003800000 */
[----:B------:R-:W-:-:S04]  /*01b0*/  UIADD3 UR6, -UR6, 0x100000, URZ ;  /* 0x0010000006067890 */ /* 0x000fc8000fffe13f */
[----:B------:R-:W-:Y:S02]  /*01c0*/  USHF.L.U32 UR7, UR6, 0xb, URZ ;  /* 0x0000000b06077899 */ /* 0x000fe4000800063f */
[----:B------:R-:W-:Y:S02]  /*01d0*/  USHF.L.U32 UR6, UR6, 0x1, URZ ;  /* 0x0000000106067899 */ /* 0x000fe4000800063f */
[----:B0-----:R-:W-:Y:S02]  /*01e0*/  ULEA UR8, UR8, UR4, 0x18 ;  /* 0x0000000408087291 */ /* 0x001fe4000f8ec03f */
[----:B------:R-:W-:-:S04]  /*01f0*/  UIADD3 UR4, -UR5, 0x100000, URZ ;  /* 0x0010000005047890 */ /* 0x000fc8000fffe13f */
[----:B------:R-:W-:Y:S02]  /*0200*/  USHF.L.U32 UR5, UR4, 0xb, URZ ;  /* 0x0000000b04057899 */ /* 0x000fe4000800063f */
[----:B------:R-:W-:Y:S01]  /*0210*/  USHF.L.U32 UR4, UR4, 0x1, URZ ;  /* 0x0000000104047899 */ /* 0x000fe2000800063f */
[----:B------:R-:W0:Y:S11]  /*0220*/  FENCE.VIEW.ASYNC.S ;  /* 0x00000000000073c6 */ /* 0x000e360000000000 */
[----:B0-----:R0:W1:Y:S01]  /*0230*/  SYNCS.EXCH.64 URZ, [UR8], UR4 ;  /* 0x00000004083f75b2 */ /* 0x0010620008000100 */
[----:B------:R0:W2:Y:S01]  /*0240*/  SYNCS.EXCH.64 URZ, [UR8+0x28], UR6 ;  /* 0x00002806083f75b2 */ /* 0x0000a20008000100 */
[----:B------:R0:W3:Y:S01]  /*0250*/  SYNCS.EXCH.64 URZ, [UR8+0x8], UR4 ;  /* 0x00000804083f75b2 */ /* 0x0000e20008000100 */
[----:B------:R0:W4:Y:S01]  /*0260*/  SYNCS.EXCH.64 URZ, [UR8+0x30], UR6 ;  /* 0x00003006083f75b2 */ /* 0x0001220008000100 */
[----:B------:R0:W0:Y:S01]  /*0270*/  SYNCS.EXCH.64 URZ, [UR8+0x10], UR4 ;  /* 0x00001004083f75b2 */ /* 0x0000220008000100 */
[----:B------:R0:W0:Y:S01]  /*0280*/  SYNCS.EXCH.64 URZ, [UR8+0x38], UR6 ;  /* 0x00003806083f75b2 */ /* 0x0000220008000100 */
[----:B------:R0:W0:Y:S01]  /*0290*/  SYNCS.EXCH.64 URZ, [UR8+0x18], UR4 ;  /* 0x00001804083f75b2 */ /* 0x0000220008000100 */
[----:B------:R0:W0:Y:S01]  /*02a0*/  SYNCS.EXCH.64 URZ, [UR8+0x40], UR6 ;  /* 0x00004006083f75b2 */ /* 0x0000220008000100 */
[----:B------:R0:W0:Y:S01]  /*02b0*/  SYNCS.EXCH.64 URZ, [UR8+0x20], UR4 ;  /* 0x00002004083f75b2 */ /* 0x0000220008000100 */
[----:B------:R0:W0:Y:S01]  /*02c0*/  SYNCS.EXCH.64 URZ, [UR8+0x48], UR6 ;  /* 0x00004806083f75b2 */ /* 0x0000220008000100 */
[----:B------:R-:W-:Y:S01]  /*02d0*/  NOP ;  /* 0x0000000000007918 */ /* 0x000fe20000000000 */
.L_x_2:
[----:B------:R-:W5:Y:S01]  /*02e0*/  SHFL.IDX PT, R2, R2, RZ, 0x1f ;  /* 0x00001fff02027589 */ /* 0x000f6200000e0000 */
[----:B------:R-:W1:Y:S01]  /*02f0*/  LDC R3, c[0x0][0x65c] ;  /* 0x00019700ff037b82 */ /* 0x000e620000000800 */
[----:B------:R-:W-:Y:S02]  /*0300*/  ELECT P0, URZ, PT ;  /* 0x00000000003f782f */ /* 0x000fe40003800000 */
[----:B------:R-:W-:Y:S01]  /*0310*/  SHF.R.S32.HI R4, RZ, 0x1f, R5 ;  /* 0x0000001fff047819 */ /* 0x000fe20000011405 */
[----:B------:R-:W2:Y:S01]  /*0320*/  S2R R10, SR_CTAID.Y ;  /* 0x00000000000a7919 */ /* 0x000ea20000002600 */
[----:B0-----:R-:W-:Y:S01]  /*0330*/  UMOV UR4, 0x20 ;  /* 0x0000002000047882 */ /* 0x001fe20000000000 */
[C---:B------:R-:W-:Y:S01]  /*0340*/  ISETP.NE.AND P2, PT, R6.reuse, RZ, PT ;  /* 0x000000ff0600720c */ /* 0x040fe20003f45270 */
[----:B------:R-:W-:Y:S01]  /*0350*/  VIADD R11, R6, 0xffffffff ;  /* 0xffffffff060b7836 */ /* 0x000fe20000000000 */
[----:B------:R-:W0:Y:S01]  /*0360*/  S2R R8, SR_CTAID.X ;  /* 0x0000000000087919 */ /* 0x000e220000002500 */
[----:B------:R-:W-:Y:S01]  /*0370*/  LEA.HI R4, R4, R5, RZ, 0x2 ;  /* 0x0000000504047211 */ /* 0x000fe200078f10ff */
[----:B------:R-:W-:Y:S01]  /*0380*/  NOP ;  /* 0x0000000000007918 */ /* 0x000fe20000000000 */
[----:B------:R-:W-:Y:S01]  /*0390*/  NOP ;  /* 0x0000000000007918 */ /* 0x000fe20000000000 */
[----:B------:R-:W-:-:S02]  /*03a0*/  ISETP.GE.U32.AND P1, PT, R11, 0x2, PT ;  /* 0x000000020b00780c */ /* 0x000fc40003f26070 */
[----:B------:R-:W-:-:S05]  /*03b0*/  LOP3.LUT R4, R4, 0xfffffffc, RZ, 0xc0, !PT ;  /* 0xfffffffc04047812 */ /* 0x000fca00078ec0ff */
[----:B------:R-:W-:Y:S01]  /*03c0*/  IMAD.IADD R5, R5, 0x1, -R4 ;  /* 0x0000000105057824 */ /* 0x000fe200078e0a04 */
[----:B-----5:R-:W-:Y:S02]  /*03d0*/  ISETP.NE.OR P0, PT, R2, RZ, !P0 ;  /* 0x000000ff0200720c */ /* 0x020fe40004705670 */
[----:B-1----:R-:W-:-:S11]  /*03e0*/  ISETP.NE.AND P3, PT, R3, 0x1, PT ;  /* 0x000000010300780c */ /* 0x002fd60003f65270 */
[----:B------:R-:W-:Y:S01]  /*03f0*/  VOTEU.ALL UP0, P0 ;  /* 0x00000000003f7886 */ /* 0x000fe20000000000 */
[----:B------:R-:W-:Y:S01]  /*0400*/  VOTEU.ALL UP1, P0 ;  /* 0x00000000003f7886 */ /* 0x000fe20000020000 */
[----:B------:R-:W0:Y:S01]  /*0410*/  @P3 LDC R9, c[0x0][0x10] ;  /* 0x00000400ff093b82 */ /* 0x000e220000000800 */
[----:B--2---:R-:W-:Y:S02]  /*0420*/  @P3 IMAD.MOV.U32 R2, RZ, RZ, R10 ;  /* 0x000000ffff023224 */ /* 0x004fe400078e000a */
[----:B------:R-:W-:Y:S01]  /*0430*/  @!UP0 UMOV UR6, 0x400 ;  /* 0x0000040000068882 */ /* 0x000fe20000000000 */
[----:B------:R-:W-:-:S04]  /*0440*/  @!UP0 UIADD3 UR4, -UR4, 0x100000, URZ ;  /* 0x0010000004048890 */ /* 0x000fc8000fffe13f */
[----:B------:R-:W-:Y:S02]  /*0450*/  @!UP0 USHF.L.U32 UR5, UR4, 0xb, URZ ;  /* 0x0000000b04058899 */ /* 0x000fe4000800063f */
[----:B------:R-:W-:Y:S01]  /*0460*/  @!UP0 USHF.L.U32 UR4, UR4, 0x1, URZ ;  /* 0x0000000104048899 */ /* 0x000fe2000800063f */
[----:B------:R-:W-:Y:S02]  /*0470*/  @P3 IMAD.MOV.U32 R3, RZ, RZ, RZ ;  /* 0x000000ffff033224 */ /* 0x000fe400078e00ff */
[----:B------:R-:W-:Y:S01]  /*0480*/  @P3 IMAD.MOV.U32 R13, RZ, RZ, RZ ;  /* 0x000000ffff0d3224 */ /* 0x000fe200078e00ff */
[----:B------:R-:W1:Y:S08]  /*0490*/  @!UP0 S2UR UR7, SR_CgaCtaId ;  /* 0x00000000000789c3 */ /* 0x000e700000008800 */
[----:B------:R-:W2:Y:S01]  /*04a0*/  @!P3 LDC R7, c[0x0][0xc] ;  /* 0x00000300ff07bb82 */ /* 0x000ea20000000800 */
[----:B0-----:R-:W-:-:S04]  /*04b0*/  @P3 IMAD.WIDE.U32 R2, R8, R9, R2 ;  /* 0x0000000908023225 */ /* 0x001fc800078e0002 */
[----:B------:R-:W-:Y:S02]  /*04c0*/  IMAD.MOV.U32 R9, RZ, RZ, RZ ;  /* 0x000000ffff097224 */ /* 0x000fe400078e00ff */
[----:B------:R-:W-:Y:S01]  /*04d0*/  @P3 IMAD.IADD R3, R3, 0x1, R13 ;  /* 0x0000000103033824 */ /* 0x000fe200078e020d */
[----:B-1----:R-:W-:Y:S01]  /*04e0*/  @!UP0 ULEA UR6, UR7, UR6, 0x18 ;  /* 0x0000000607068291 */ /* 0x002fe2000f8ec03f */
[----:B------:R-:W-:Y:S01]  /*04f0*/  VOTEU.ALL UP0, P0 ;  /* 0x00000000003f7886 */ /* 0x000fe20000000000 */
[----:B------:R-:W-:-:S04]  /*0500*/  ISETP.NE.AND P0, PT, R5, 0x3, PT ;  /* 0x000000030500780c */ /* 0x000fc80003f05270 */
[----:B------:R-:W-:-:S04]  /*0510*/  ISETP.EQ.OR P0, PT, R5, RZ, !P0 ;  /* 0x000000ff0500720c */ /* 0x000fc80004702670 */
[----:B------:R-:W-:Y:S01]  /*0520*/  ISETP.EQ.AND P0, PT, R6, RZ, P0 ;  /* 0x000000ff0600720c */ /* 0x000fe20000702270 */
[----:B------:R-:W0:Y:S02]  /*0530*/  FENCE.VIEW.ASYNC.S ;  /* 0x00000000000073c6 */ /* 0x000e240000000000 */
[----:B0-----:R0:W3:Y:S01]  /*0540*/  @!UP0 SYNCS.EXCH.64 URZ, [UR6+0x60], UR4 ;  /* 0x00006004063f85b2 */ /* 0x0010e20008000100 */
[----:B--2---:R-:W-:Y:S01]  /*0550*/  @!P3 IMAD.WIDE.U32 R6, R7, R10, R8 ;  /* 0x0000000a0706b225 */ /* 0x004fe200078e0008 */
[----:B------:R-:W-:-:S03]  /*0560*/  SEL R4, RZ, 0x1, !P0 ;  /* 0x00000001ff047807 */ /* 0x000fc60004000000 */
[----:B------:R-:W-:Y:S02]  /*0570*/  @!P3 IMAD.MOV.U32 R2, RZ, RZ, R6 ;  /* 0x000000ffff02b224 */ /* 0x000fe400078e0006 */
[----:B------:R-:W-:Y:S01]  /*0580*/  @!P3 IMAD.MOV.U32 R3, RZ, RZ, R7 ;  /* 0x000000ffff03b224 */ /* 0x000fe200078e0007 */
[----:B------:R-:W-:Y:S01]  /*0590*/  SEL R4, R4, 0x2, P1 ;  /* 0x0000000204047807 */ /* 0x000fe20000800000 */
[----:B------:R0:W3:Y:S01]  /*05a0*/  @!UP1 SYNCS.EXCH.64 URZ, [UR6+0x68], UR4 ;  /* 0x00006804063f95b2 */ /* 0x0000e20008000100 */
[----:B------:R-:W-:Y:S01]  /*05b0*/  NOP ;  /* 0x0000000000007918 */ /* 0x000fe20000000000 */
[----:B---34-:R-:W-:Y:S06]  /*05c0*/  BAR.SYNC.DEFER_BLOCKING 0x0 ;  /* 0x0000000000007b1d */ /* 0x018fec0000010000 */
[----:B------:R-:W-:Y:S05]  /*05d0*/  @!P2 BRA `(.L_x_3) ;  /* 0x00000078000ca947 */ /* 0x000fea0003800000 */
[----:B------:R-:W-:-:S13]  /*05e0*/  ISETP.GT.U32.AND P0, PT, R11, 0x1, PT ;  /* 0x000000010b00780c */ /* 0x000fda0003f04070 */
[----:B0-----:R-:W-:Y:S05]  /*05f0*/  @P0 EXIT ;  /* 0x000000000000094d */ /* 0x001fea0003800000 */
[----:B------:R-:W-:Y:S01]  /*0600*/  ULDC.64 UR4, c[0x0][0x650] ;  /* 0x0001940000047ab9 */ /* 0x000fe20000000a00 */
[----:B------:R-:W-:Y:S01]  /*0610*/  PRMT R12, RZ, 0x7610, R12 ;  /* 0x00007610ff0c7816 */ /* 0x000fe2000000000c */
[----:B------:R-:W-:Y:S01]  /*0620*/  IMAD.MOV.U32 R6, RZ, RZ, -0x1 ;  /* 0xffffffffff067424 */ /* 0x000fe200078e00ff */
[----:B------:R-:W-:Y:S01]  /*0630*/  ISETP.GE.U32.AND P0, PT, R2, UR4, PT ;  /* 0x0000000402007c0c */ /* 0x000fe2000bf06070 */
[----:B------:R-:W-:Y:S02]  /*0640*/  IMAD.MOV.U32 R7, RZ, RZ, -0x1 ;  /* 0xffffffffff077424 */ /* 0x000fe400078e00ff */
[----:B------:R-:W-:Y:S01]  /*0650*/  IMAD.MOV.U32 R5, RZ, RZ, -0x1 ;  /* 0xffffffffff057424 */ /* 0x000fe200078e00ff */
[----:B------:R-:W-:-:S13]  /*0660*/  ISETP.GE.U32.AND.EX P0, PT, R3, UR5, PT, P0 ;  /* 0x0000000503007c0c */ /* 0x000fda000bf06100 */
[----:B------:R-:W-:Y:S05]  /*0670*/  @P0 BRA `(.L_x_4) ;  /* 0x00000004005c0947 */ /* 0x000fea0003800000 */
[----:B------:R-:W0:Y:S01]  /*0680*/  LDC.64 R16, c[0x0][0x628] ;  /* 0x00018a00ff107b82 */ /* 0x000e220000000a00 */
[----:B------:R-:W-:Y:S02]  /*0690*/  IMAD.MOV.U32 R6, RZ, RZ, R2 ;  /* 0x000000ffff067224 */ /* 0x000fe400078e0002 */
[----:B------:R-:W-:-:S05]  /*06a0*/  IMAD.MOV.U32 R7, RZ, RZ, R3 ;  /* 0x000000ffff077224 */ /* 0x000fca00078e0003 */
[----:B------:R-:W1:Y:S08]  /*06b0*/  LDC R18, c[0x0][0x630] ;  /* 0x00018c00ff127b82 */ /* 0x000e700000000800 */
[----:B------:R-:W2:Y:S01]  /*06c0*/  LDC.64 R20, c[0x0][0x620] ;  /* 0x00018800ff147b82 */ /* 0x000ea20000000a00 */
[----:B0-----:R-:W-:-:S04]  /*06d0*/  ISETP.NE.U32.AND P0, PT, R16, RZ, PT ;  /* 0x000000ff1000720c */ /* 0x001fc80003f05070 */
[----:B------:R-:W-:-:S13]  /*06e0*/  ISETP.NE.AND.EX P0, PT, R17, RZ, PT, P0 ;  /* 0x000000ff1100720c */ /* 0x000fda0003f05300 */
[----:B-12---:R-:W-:Y:S05]  /*06f0*/  @!P0 BRA `(.L_x_5) ;  /* 0x0000000000288947 */ /* 0x006fea0003800000 */
[----:B------:R-:W0:Y:S02]  /*0700*/  LDC R5, c[0x0][0x634] ;  /* 0x00018d00ff057b82 */ /* 0x000e240000000800 */
[----:B0-----:R-:W-:-:S05]  /*0710*/  IADD3 R5, P0, R2, R5, RZ ;  /* 0x0000000502057210 */ /* 0x001fca0007f1e0ff */
[----:B------:R-:W-:-:S04]  /*0720*/  IMAD.X R11, RZ, RZ, R3, P0 ;  /* 0x000000ffff0b7224 */ /* 0x000fc800000e0603 */
[----:B------:R-:W-:-:S04]  /*0730*/  IMAD.WIDE.U32 R6, R11, R16, RZ ;  /* 0x000000100b067225 */ /* 0x000fc800078e00ff */
[----:B------:R-:W-:-:S04]  /*0740*/  IMAD.WIDE.U32 R12, P0, R5, R17, R6 ;  /* 0x00000011050c7225 */ /* 0x000fc80007800006 */
[----:B------:R-:W-:-:S04]  /*0750*/  IMAD.WIDE.U32 R6, R5, R16, RZ ;  /* 0x0000001005067225 */ /* 0x000fc800078e00ff */
[----:B------:R-:W-:Y:S01]  /*0760*/  IMAD.X R15, RZ, RZ, RZ, P0 ;  /* 0x000000ffff0f7224 */ /* 0x000fe200000e06ff */
[----:B------:R-:W-:Y:S01]  /*0770*/  IADD3 RZ, P0, R7, R12, RZ ;  /* 0x0000000c07ff7210 */ /* 0x000fe20007f1e0ff */
[----:B------:R-:W-:-:S04]  /*0780*/  IMAD.MOV.U32 R14, RZ, RZ, R13 ;  /* 0x000000ffff0e7224 */ /* 0x000fc800078e000d */
[----:B------:R-:W-:-:S08]  /*0790*/  IMAD.WIDE.U32.X R6, R11, R17, R14, P0 ;  /* 0x000000110b067225 */ /* 0x000fd000000e040e */
.L_x_5:
[--C-:B------:R-:W-:Y:S01]  /*07a0*/  SHF.R.U64 R26, R6, R18, R7.reuse ;  /* 0x00000012061a7219 */ /* 0x100fe20000001207 */
[----:B------:R-:W0:Y:S01]  /*07b0*/  LDC.64 R22, c[0x0][0x640] ;  /* 0x00019000ff167b82 */ /* 0x000e220000000a00 */
[----:B------:R-:W-:Y:S01]  /*07c0*/  I2FP.F32.U32 R5, R8 ;  /* 0x0000000800057245 */ /* 0x000fe20000201000 */
[----:B------:R-:W-:Y:S01]  /*07d0*/  ULDC UR4, c[0x0][0x150] ;  /* 0x0000540000047ab9 */ /* 0x000fe20000000800 */
[----:B------:R-:W-:Y:S02]  /*07e0*/  SHF.R.U32.HI R6, RZ, R18, R7 ;  /* 0x00000012ff067219 */ /* 0x000fe40000011607 */
[----:B------:R-:W-:Y:S01]  /*07f0*/  IADD3 R11, P0, RZ, -R26, RZ ;  /* 0x8000001aff0b7210 */ /* 0x000fe20007f1e0ff */
[----:B------:R-:W-:Y:S01]  /*0800*/  FMUL R5, R5, UR4 ;  /* 0x0000000405057c20 */ /* 0x000fe20008400000 */
[----:B------:R-:W-:Y:S01]  /*0810*/  ULDC UR4, c[0x0][0x154] ;  /* 0x0000550000047ab9 */ /* 0x000fe20000000800 */
[----:B------:R-:W1:Y:S02]  /*0820*/  LDC R14, c[0x0][0x618] ;  /* 0x00018600ff0e7b82 */ /* 0x000e640000000800 */
[----:B------:R-:W-:-:S02]  /*0830*/  IMAD.X R13, RZ, RZ, ~R6, P0 ;  /* 0x000000ffff0d7224 */ /* 0x000fc400000e0e06 */
[----:B------:R-:W2:Y:S01]  /*0840*/  F2I.U32.TRUNC.NTZ R5, R5 ;  /* 0x0000000500057305 */ /* 0x000ea2000020f000 */
[----:B------:R-:W-:-:S03]  /*0850*/  IMAD.WIDE.U32 R6, R11, R20, R2 ;  /* 0x000000140b067225 */ /* 0x000fc600078e0002 */
[----:B------:R-:W3:Y:S01]  /*0860*/  LDC R9, c[0x0][0x144] ;  /* 0x00005100ff097b82 */ /* 0x000ee20000000800 */
[----:B------:R-:W-:-:S04]  /*0870*/  IMAD R12, R13, R20, RZ ;  /* 0x000000140d0c7224 */ /* 0x000fc800078e02ff */
[----:B------:R-:W-:Y:S02]  /*0880*/  IMAD R11, R11, R21, R12 ;  /* 0x000000150b0b7224 */ /* 0x000fe400078e020c */
[----:B------:R-:W-:Y:S01]  /*0890*/  IMAD.MOV.U32 R12, RZ, RZ, 0x1 ;  /* 0x00000001ff0c7424 */ /* 0x000fe200078e00ff */
[----:B------:R-:W4:Y:S01]  /*08a0*/  LDC R18, c[0x0][0x608] ;  /* 0x00018200ff127b82 */ /* 0x000f220000000800 */
[----:B------:R-:W-:Y:S01]  /*08b0*/  IMAD.IADD R11, R7, 0x1, R11 ;  /* 0x00000001070b7824 */ /* 0x000fe200078e020b */
[----:B0-----:R-:W-:Y:S01]  /*08c0*/  ISETP.NE.U32.AND P0, PT, R22, RZ, PT ;  /* 0x000000ff1600720c */ /* 0x001fe20003f05070 */
[----:B--2---:R-:W-:-:S03]  /*08d0*/  IMAD.MOV R7, RZ, RZ, -R5 ;  /* 0x000000ffff077224 */ /* 0x004fc600078e0a05 */
[----:B------:R-:W-:Y:S02]  /*08e0*/  ISETP.NE.AND.EX P0, PT, R23, RZ, PT, P0 ;  /* 0x000000ff1700720c */ /* 0x000fe40003f05300 */
[----:B------:R-:W0:Y:S01]  /*08f0*/  LDC R13, c[0x0][0x658] ;  /* 0x00019600ff0d7b82 */ /* 0x000e220000000800 */
[--C-:B-1----:R-:W-:Y:S02]  /*0900*/  SHF.R.U64 R16, R6, R14, R11.reuse ;  /* 0x0000000e06107219 */ /* 0x102fe4000000120b */
[----:B------:R-:W-:Y:S02]  /*0910*/  I2FP.F32.U32 R6, R10 ;  /* 0x0000000a00067245 */ /* 0x000fe40000201000 */
[----:B------:R-:W-:-:S03]  /*0920*/  SHF.R.U32.HI R11, RZ, R14, R11 ;  /* 0x0000000eff0b7219 */ /* 0x000fc6000001160b */
[----:B------:R-:W1:Y:S01]  /*0930*/  LDC R17, c[0x0][0x148] ;  /* 0x00005200ff117b82 */ /* 0x000e620000000800 */
[----:B---3--:R-:W-:Y:S02]  /*0940*/  IMAD R5, R9, R7, R8 ;  /* 0x0000000709057224 */ /* 0x008fe400078e0208 */
[----:B------:R-:W-:Y:S01]  /*0950*/  FMUL R7, R6, UR4 ;  /* 0x0000000406077c20 */ /* 0x000fe20008400000 */
[----:B------:R-:W-:-:S03]  /*0960*/  IMAD.MOV.U32 R6, RZ, RZ, -0x1 ;  /* 0xffffffffff067424 */ /* 0x000fc600078e00ff */
[----:B------:R2:W3:Y:S01]  /*0970*/  F2I.U32.TRUNC.NTZ R15, R7 ;  /* 0x00000007000f7305 */ /* 0x0004e2000020f000 */
[----:B------:R-:W1:Y:S01]  /*0980*/  LDC R21, c[0x0][0x600] ;  /* 0x00018000ff157b82 */ /* 0x000e620000000800 */
[-CC-:B----4-:R-:W-:Y:S02]  /*0990*/  SHF.R.U64 R27, R16, R18.reuse, R11.reuse ;  /* 0x00000012101b7219 */ /* 0x190fe4000000120b */
[----:B------:R-:W-:-:S05]  /*09a0*/  SHF.R.U32.HI R8, RZ, R18, R11 ;  /* 0x00000012ff087219 */ /* 0x000fca000001160b */
[----:B------:R-:W4:Y:S01]  /*09b0*/  LDC R20, c[0x0][0x648] ;  /* 0x00019200ff147b82 */ /* 0x000f220000000800 */
[-CC-:B0-----:R-:W-:Y:S02]  /*09c0*/  SHF.R.U64 R18, R27, R13.reuse, R8.reuse ;  /* 0x0000000d1b127219 */ /* 0x181fe40000001208 */
[-C--:B------:R-:W-:Y:S02]  /*09d0*/  SHF.L.U32 R6, R6, R13.reuse, RZ ;  /* 0x0000000d06067219 */ /* 0x080fe400000006ff */
[-C--:B------:R-:W-:Y:S02]  /*09e0*/  SHF.R.U32.HI R8, RZ, R13.reuse, R8 ;  /* 0x0000000dff087219 */ /* 0x080fe40000011608 */
[----:B------:R-:W-:Y:S01]  /*09f0*/  LOP3.LUT R14, RZ, R6, RZ, 0x33, !PT ;  /* 0x00000006ff0e7212 */ /* 0x000fe200078e33ff */
[----:B------:R-:W0:Y:S01]  /*0a00*/  LDC R25, c[0x0][0x638] ;  /* 0x00018e00ff197b82 */ /* 0x000e220000000800 */
[----:B------:R-:W-:Y:S01]  /*0a10*/  SHF.L.U32 R11, R12, R13, RZ ;  /* 0x0000000d0c0b7219 */ /* 0x000fe200000006ff */
[----:B------:R-:W-:-:S02]  /*0a20*/  IMAD.MOV.U32 R6, RZ, RZ, R18 ;  /* 0x000000ffff067224 */ /* 0x000fc400078e0012 */
[----:B--2---:R-:W-:-:S04]  /*0a30*/  IMAD.MOV.U32 R7, RZ, RZ, R8 ;  /* 0x000000ffff077224 */ /* 0x004fc800078e0008 */
[----:B------:R-:W2:Y:S01]  /*0a40*/  LDC R24, c[0x0][0x610] ;  /* 0x00018400ff187b82 */ /* 0x000ea20000000800 */
[----:B---3--:R-:W-:Y:S05]  /*0a50*/  @!P0 BRA `(.L_x_6) ;  /* 0x0000000000288947 */ /* 0x008fea0003800000 */
[----:B------:R-:W3:Y:S02]  /*0a60*/  LDC R13, c[0x0][0x64c] ;  /* 0x00019300ff0d7b82 */ /* 0x000ee40000000800 */
[----:B---3--:R-:W-:-:S05]  /*0a70*/  IADD3 R13, P0, R18, R13, RZ ;  /* 0x0000000d120d7210 */ /* 0x008fca0007f1e0ff */
        /* <DEDUP_REMOVED lines=8> */
.L_x_6:
[----:B----4-:R-:W-:Y:S01]  /*0b00*/  SHF.R.U64 R6, R6, R20, R7 ;  /* 0x0000001406067219 */ /* 0x010fe20000001207 */
[----:B-1----:R-:W-:Y:S01]  /*0b10*/  VIADD R7, R21, 0xffffffff ;  /* 0xffffffff15077836 */ /* 0x002fe20000000000 */
[----:B------:R-:W-:Y:S01]  /*0b20*/  LOP3.LUT R14, R27, R14, RZ, 0xc0, !PT ;  /* 0x0000000e1b0e7212 */ /* 0x000fe200078ec0ff */
[----:B------:R-:W-:Y:S02]  /*0b30*/  IMAD.MOV R15, RZ, RZ, -R15 ;  /* 0x000000ffff0f7224 */ /* 0x000fe400078e0a0f */
[----:B------:R-:W-:Y:S01]  /*0b40*/  IMAD.MOV R8, RZ, RZ, -R6 ;  /* 0x000000ffff087224 */ /* 0x000fe200078e0a06 */
[----:B------:R-:W-:Y:S01]  /*0b50*/  LOP3.LUT R7, R16, R7, RZ, 0xc0, !PT ;  /* 0x0000000710077212 */ /* 0x000fe200078ec0ff */
[----:B------:R-:W-:Y:S02]  /*0b60*/  IMAD R14, R11, R6, R14 ;  /* 0x000000060b0e7224 */ /* 0x000fe400078e020e */
[----:B------:R-:W-:Y:S02]  /*0b70*/  @P3 IMAD R5, R17, R15, R10 ;  /* 0x0000000f11053224 */ /* 0x000fe400078e020a */
[----:B0-----:R-:W-:-:S02]  /*0b80*/  IMAD R6, R8, R25, R18 ;  /* 0x0000001908067224 */ /* 0x001fc400078e0212 */
[----:B--2---:R-:W-:Y:S02]  /*0b90*/  IMAD R5, R14, R24, R5 ;  /* 0x000000180e057224 */ /* 0x004fe400078e0205 */
[----:B------:R-:W-:Y:S02]  /*0ba0*/  IMAD R6, R6, R21, R7 ;  /* 0x0000001506067224 */ /* 0x000fe400078e0207 */
[----:B------:R-:W-:-:S03]  /*0bb0*/  IMAD.MOV.U32 R12, RZ, RZ, 0x1 ;  /* 0x00000001ff0c7424 */ /* 0x000fc600078e00ff */
[----:B------:R-:W-:Y:S02]  /*0bc0*/  SEL R7, R6, R5, !P3 ;  /* 0x0000000506077207 */ /* 0x000fe40005800000 */
[----:B------:R-:W-:Y:S01]  /*0bd0*/  SEL R6, R5, R6, !P3 ;  /* 0x0000000605067207 */ /* 0x000fe20005800000 */
[----:B------:R-:W-:-:S07]  /*0be0*/  IMAD.MOV.U32 R5, RZ, RZ, R26 ;  /* 0x000000ffff057224 */ /* 0x000fce00078e001a */
.L_x_4:
[----:B------:R-:W-:-:S08]  /*0bf0*/  NOP ;  /* 0x0000000000007918 */ /* 0x000fd00000000000 */
[----:B------:R-:W0:Y:S02]  /*0c00*/  USETMAXREG.TRY_ALLOC.CTAPOOL UP0, 0xe8 ;  /* 0x000000e8000079c8 */ /* 0x000e240008000600 */
[----:B0-----:R-:W-:-:S13]  /*0c10*/  PLOP3.LUT P0, PT, PT, PT, UP0, 0x80, 0x0 ;  /* 0x000000000000781c */ /* 0x001fda0003f0f008 */
[----:B------:R-:W-:Y:S05]  /*0c20*/  @!P0 BRA `(.L_x_4) ;  /* 0xfffffffc00f08947 */ /* 0x000fea000383ffff */
[----:B------:R-:W-:Y:S01]  /*0c30*/  ULDC.64 UR4, c[0x0][0x598] ;  /* 0x0001660000047ab9 */ /* 0x000fe20000000a00 */
[----:B------:R-:W-:Y:S01]  /*0c40*/  ULDC.64 UR16, c[0x0][0x208] ;  /* 0x0000820000107ab9 */ /* 0x000fe20000000a00 */
[----:B------:R-:W-:-:S04]  /*0c50*/  ISETP.NE.U32.AND P0, PT, RZ, UR4, PT ;  /* 0x00000004ff007c0c */ /* 0x000fc8000bf05070 */
[----:B------:R-:W-:-:S13]  /*0c60*/  ISETP.NE.AND.EX P0, PT, RZ, UR5, PT, P0 ;  /* 0x00000005ff007c0c */ /* 0x000fda000bf05300 */
[----:B------:R-:W-:Y:S05]  /*0c70*/  @!P0 BRA `(.L_x_7) ;  /* 0x00000000001c8947 */ /* 0x000fea0003800000 */
[----:B------:R-:W0:Y:S02]  /*0c80*/  LDC.64 R8, c[0x0][0x598] ;  /* 0x00016600ff087b82 */ /* 0x000e240000000a00 */
[----:B0-----:R-:W2:Y:S02]  /*0c90*/  LDG.E.64 R8, desc[UR16][R8.64] ;  /* 0x0000001008087981 */ /* 0x001ea4000c1e1b00 */
[----:B--2---:R-:W-:-:S04]  /*0ca0*/  ISETP.NE.U32.AND P0, PT, R8, RZ, PT ;  /* 0x000000ff0800720c */ /* 0x004fc80003f05070 */
[----:B------:R-:W-:-:S13]  /*0cb0*/  ISETP.NE.AND.EX P0, PT, R9, RZ, PT, P0 ;  /* 0x000000ff0900720c */ /* 0x000fda0003f05300 */
[----:B------:R-:W-:Y:S05]  /*0cc0*/  @!P0 BRA `(.L_x_7) ;  /* 0x0000000000088947 */ /* 0x000fea0003800000 */
[----:B------:R0:W5:Y:S01]  /*0cd0*/  LD.E R8, desc[UR16][R8.64] ;  /* 0x0000001008087980 */ /* 0x000162000c101900 */
[----:B------:R-:W-:Y:S05]  /*0ce0*/  BRA `(.L_x_8) ;  /* 0x0000000000207947 */ /* 0x000fea0003800000 */
.L_x_7:
[----:B------:R-:W-:Y:S02]  /*0cf0*/  ULDC.64 UR4, c[0x0][0x588] ;  /* 0x0001620000047ab9 */ /* 0x000fe40000000a00 */
[----:B------:R-:W-:-:S04]  /*0d00*/  ISETP.NE.U32.AND P0, PT, RZ, UR4, PT ;  /* 0x00000004ff007c0c */ /* 0x000fc8000bf05070 */
[----:B------:R-:W-:-:S13]  /*0d10*/  ISETP.NE.AND.EX P0, PT, RZ, UR5, PT, P0 ;  /* 0x00000005ff007c0c */ /* 0x000fda000bf05300 */
[----:B------:R-:W-:Y:S05]  /*0d20*/  @!P0 BRA `(.L_x_9) ;  /* 0x00000000000c8947 */ /* 0x000fea0003800000 */
[----:B------:R-:W0:Y:S02]  /*0d30*/  LDC.64 R8, c[0x0][0x588] ;  /* 0x00016200ff087b82 */ /* 0x000e240000000a00 */
[----:B0-----:R1:W5:Y:S01]  /*0d40*/  LDG.E R8, desc[UR16][R8.64] ;  /* 0x0000001008087981 */ /* 0x001362000c1e1900 */
[----:B------:R-:W-:Y:S05]  /*0d50*/  BRA `(.L_x_8) ;  /* 0x0000000000047947 */ /* 0x000fea0003800000 */
.L_x_9:
[----:B------:R-:W2:Y:S02]  /*0d60*/  LDC R8, c[0x0][0x580] ;  /* 0x00016000ff087b82 */ /* 0x000ea40000000800 */
.L_x_8:
[----:B------:R-:W-:Y:S02]  /*0d70*/  ULDC.64 UR4, c[0x0][0x5a0] ;  /* 0x0001680000047ab9 */ /* 0x000fe40000000a00 */
[----:B------:R-:W-:-:S04]  /*0d80*/  ISETP.NE.U32.AND P0, PT, RZ, UR4, PT ;  /* 0x00000004ff007c0c */ /* 0x000fc8000bf05070 */
[----:B------:R-:W-:-:S13]  /*0d90*/  ISETP.NE.AND.EX P0, PT, RZ, UR5, PT, P0 ;  /* 0x00000005ff007c0c */ /* 0x000fda000bf05300 */
[----:B------:R-:W-:Y:S05]  /*0da0*/  @!P0 BRA `(.L_x_10) ;  /* 0x00000000001c8947 */ /* 0x000fea0003800000 */
[----:B------:R-:W3:Y:S02]  /*0db0*/  LDC.64 R10, c[0x0][0x5a0] ;  /* 0x00016800ff0a7b82 */ /* 0x000ee40000000a00 */
[----:B---3--:R-:W3:Y:S02]  /*0dc0*/  LDG.E.64 R10, desc[UR16][R10.64] ;  /* 0x000000100a0a7981 */ /* 0x008ee4000c1e1b00 */
[----:B---3--:R-:W-:-:S04]  /*0dd0*/  ISETP.NE.U32.AND P0, PT, R10, RZ, PT ;  /* 0x000000ff0a00720c */ /* 0x008fc80003f05070 */
[----:B------:R-:W-:-:S13]  /*0de0*/  ISETP.NE.AND.EX P0, PT, R11, RZ, PT, P0 ;  /* 0x000000ff0b00720c */ /* 0x000fda0003f05300 */
[----:B------:R-:W-:Y:S05]  /*0df0*/  @!P0 BRA `(.L_x_10) ;  /* 0x0000000000088947 */ /* 0x000fea0003800000 */
[----:B01----:R0:W5:Y:S01]  /*0e00*/  LD.E R9, desc[UR16][R10.64] ;  /* 0x000000100a097980 */ /* 0x003162000c101900 */
[----:B------:R-:W-:Y:S05]  /*0e10*/  BRA `(.L_x_11) ;  /* 0x0000000000207947 */ /* 0x000fea0003800000 */
.L_x_10:
[----:B------:R-:W-:Y:S02]  /*0e20*/  ULDC.64 UR4, c[0x0][0x590] ;  /* 0x0001640000047ab9 */ /* 0x000fe40000000a00 */
[----:B------:R-:W-:-:S04]  /*0e30*/  ISETP.NE.U32.AND P0, PT, RZ, UR4, PT ;  /* 0x00000004ff007c0c */ /* 0x000fc8000bf05070 */
[----:B------:R-:W-:-:S13]  /*0e40*/  ISETP.NE.AND.EX P0, PT, RZ, UR5, PT, P0 ;  /* 0x00000005ff007c0c */ /* 0x000fda000bf05300 */
[----:B------:R-:W-:Y:S05]  /*0e50*/  @!P0 BRA `(.L_x_12) ;  /* 0x00000000000c8947 */ /* 0x000fea0003800000 */
[----:B------:R-:W0:Y:S02]  /*0e60*/  LDC.64 R10, c[0x0][0x590] ;  /* 0x00016400ff0a7b82 */ /* 0x000e240000000a00 */
[----:B01----:R1:W5:Y:S01]  /*0e70*/  LDG.E R9, desc[UR16][R10.64] ;  /* 0x000000100a097981 */ /* 0x003362000c1e1900 */
[----:B------:R-:W-:Y:S05]  /*0e80*/  BRA `(.L_x_11) ;  /* 0x0000000000047947 */ /* 0x000fea0003800000 */
.L_x_12:
[----:B01----:R-:W3:Y:S02]  /*0e90*/  LDC R9, c[0x0][0x584] ;  /* 0x00016100ff097b82 */ /* 0x003ee40000000800 */
.L_x_11:
[----:B------:R-:W-:-:S13]  /*0ea0*/  LOP3.LUT P0, RZ, R12, 0xff, RZ, 0xc0, !PT ;  /* 0x000000ff0cff7812 */ /* 0x000fda000780c0ff */
[----:B------:R-:W-:Y:S05]  /*0eb0*/  @!P0 EXIT ;  /* 0x000000000000894d */ /* 0x000fea0003800000 */
[----:B------:R-:W-:Y:S01]  /*0ec0*/  ULDC UR4, c[0x0][0x28c] ;  /* 0x0000a30000047ab9 */ /* 0x000fe20000000800 */
[----:B------:R-:W-:Y:S01]  /*0ed0*/  LOP3.LUT R142, R4, 0x1, RZ, 0xfc, !PT ;  /* 0x00000001048e7812 */ /* 0x000fe200078efcff */
[----:B------:R-:W-:-:S04]  /*0ee0*/  UIADD3 UR4, UR4, 0x3f, URZ ;  /* 0x0000003f04047890 */ /* 0x000fc8000fffe03f */
[----:B------:R-:W-:-:S04]  /*0ef0*/  USHF.R.S32.HI UR5, URZ, 0x1f, UR4 ;  /* 0x0000001f3f057899 */ /* 0x000fc80008011404 */
[----:B------:R-:W-:-:S03]  /*0f00*/  ULEA.HI UR5, UR5, UR4, URZ, 0x6 ;  /* 0x0000000405057291 */ /* 0x000fc6000f8f303f */
[----:B------:R-:W-:Y:S01]  /*0f10*/  UMOV UR4, URZ ;  /* 0x0000003f00047c82 */ /* 0x000fe20008000000 */
[----:B------:R-:W-:-:S03]  /*0f20*/  USHF.R.S32.HI UR9, URZ, 0x6, UR5 ;  /* 0x000000063f097899 */ /* 0x000fc60008011405 */
[----:B------:R-:W-:-:S09]  /*0f30*/  UMOV UR5, URZ ;  /* 0x0000003f00057c82 */ /* 0x000fd20008000000 */
.L_x_165:
[----:B01----:R-:W-:Y:S01]  /*0f40*/  LOP3.LUT R10, R0, 0x80, RZ, 0xc0, !PT ;  /* 0x00000080000a7812 */ /* 0x003fe200078ec0ff */
[----:B------:R-:W0:Y:S01]  /*0f50*/  S2UR UR13, SR_CgaCtaId ;  /* 0x00000000000d79c3 */ /* 0x000e220000008800 */
[----:B------:R-:W-:Y:S01]  /*0f60*/  UMOV UR12, 0x400 ;  /* 0x00000400000c7882 */ /* 0x000fe20000000000 */
[----:B------:R-:W-:Y:S01]  /*0f70*/  UMOV UR6, URZ ;  /* 0x0000003f00067c82 */ /* 0x000fe20008000000 */
[----:B------:R-:W-:Y:S01]  /*0f80*/  SHF.R.U32.HI R10, RZ, 0x7, R10 ;  /* 0x00000007ff0a7819 */ /* 0x000fe2000001160a */
[----:B------:R-:W-:Y:S01]  /*0f90*/  UMOV UR7, URZ ;  /* 0x0000003f00077c82 */ /* 0x000fe20008000000 */
[----:B------:R-:W-:Y:S01]  /*0fa0*/  UMOV UR18, UR5 ;  /* 0x0000000500127c82 */ /* 0x000fe20008000000 */
[----:B------:R-:W-:Y:S02]  /*0fb0*/  CS2R R18, SRZ ;  /* 0x0000000000127805 */ /* 0x000fe4000001ff00 */
[----:B------:R-:W-:Y:S01]  /*0fc0*/  CS2R R16, SRZ ;  /* 0x0000000000107805 */ /* 0x000fe2000001ff00 */
[----:B------:R-:W1:Y:S01]  /*0fd0*/  LDC R11, c[0x0][0x28c] ;  /* 0x0000a300ff0b7b82 */ /* 0x000e620000000800 */
[----:B----4-:R-:W4:Y:S01]  /*0fe0*/  SHFL.IDX PT, R10, R10, RZ, 0x1f ;  /* 0x00001fff0a0a7589 */ /* 0x010f2200000e0000 */
[----:B------:R-:W-:-:S02]  /*0ff0*/  CS2R R20, SRZ ;  /* 0x0000000000147805 */ /* 0x000fc4000001ff00 */
[----:B------:R-:W-:Y:S02]  /*1000*/  CS2R R22, SRZ ;  /* 0x0000000000167805 */ /* 0x000fe4000001ff00 */
[----:B------:R-:W-:Y:S02]  /*1010*/  CS2R R88, SRZ ;  /* 0x0000000000587805 */ /* 0x000fe4000001ff00 */
[----:B------:R-:W-:Y:S02]  /*1020*/  CS2R R90, SRZ ;  /* 0x00000000005a7805 */ /* 0x000fe4000001ff00 */
[----:B------:R-:W-:Y:S02]  /*1030*/  CS2R R92, SRZ ;  /* 0x00000000005c7805 */ /* 0x000fe4000001ff00 */
[----:B------:R-:W-:Y:S02]  /*1040*/  CS2R R96, SRZ ;  /* 0x0000000000607805 */ /* 0x000fe4000001ff00 */
        /* <DEDUP_REMOVED lines=16> */
[----:B-1----:R-:W-:Y:S02]  /*1150*/  ISETP.GE.AND P0, PT, R11, 0x1, PT ;  /* 0x000000010b00780c */ /* 0x002fe40003f06270 */
[----:B------:R-:W-:Y:S02]  /*1160*/  CS2R R128, SRZ ;  /* 0x0000000000807805 */ /* 0x000fe4000001ff00 */
[----:B----4-:R-:W-:-:S02]  /*1170*/  R2UR UR8, R10 ;  /* 0x000000000a0872ca */ /* 0x010fc400000e0000 */
[----:B------:R-:W-:Y:S02]  /*1180*/  CS2R R130, SRZ ;  /* 0x0000000000827805 */ /* 0x000fe4000001ff00 */
[----:B------:R-:W-:Y:S02]  /*1190*/  CS2R R132, SRZ ;  /* 0x0000000000847805 */ /* 0x000fe4000001ff00 */
[----:B------:R-:W-:Y:S02]  /*11a0*/  CS2R R134, SRZ ;  /* 0x0000000000867805 */ /* 0x000fe4000001ff00 */
[----:B------:R-:W-:Y:S02]  /*11b0*/  CS2R R136, SRZ ;  /* 0x0000000000887805 */ /* 0x000fe4000001ff00 */
[----:B------:R-:W-:Y:S02]  /*11c0*/  CS2R R138, SRZ ;  /* 0x00000000008a7805 */ /* 0x000fe4000001ff00 */
[----:B------:R-:W-:Y:S01]  /*11d0*/  CS2R R140, SRZ ;  /* 0x00000000008c7805 */ /* 0x000fe2000001ff00 */
[----:B------:R-:W-:Y:S01]  /*11e0*/  IMAD.MOV.U32 R143, RZ, RZ, RZ ;  /* 0x000000ffff8f7224 */ /* 0x000fe200078e00ff */
[----:B------:R-:W-:Y:S01]  /*11f0*/  CS2R R56, SRZ ;  /* 0x0000000000387805 */ /* 0x000fe2000001ff00 */
[----:B------:R-:W-:Y:S01]  /*1200*/  IMAD.MOV.U32 R145, RZ, RZ, RZ ;  /* 0x000000ffff917224 */ /* 0x000fe200078e00ff */
[----:B------:R-:W-:Y:S01]  /*1210*/  CS2R R58, SRZ ;  /* 0x00000000003a7805 */ /* 0x000fe2000001ff00 */
[----:B--23--:R-:W-:Y:S01]  /*1220*/  IMAD.U32 R13, RZ, RZ, UR4 ;  /* 0x00000004ff0d7e24 */ /* 0x00cfe2000f8e00ff */
[----:B------:R-:W-:Y:S01]  /*1230*/  CS2R R60, SRZ ;  /* 0x00000000003c7805 */ /* 0x000fe2000001ff00 */
[----:B------:R-:W-:Y:S01]  /*1240*/  ULEA.HI UR10, UR8, UR8, URZ, 0x1 ;  /* 0x00000008080a7291 */ /* 0x000fe2000f8f083f */
[----:B------:R-:W-:-:S02]  /*1250*/  CS2R R62, SRZ ;  /* 0x00000000003e7805 */ /* 0x000fc4000001ff00 */
[----:B------:R-:W-:Y:S02]  /*1260*/  CS2R R64, SRZ ;  /* 0x0000000000407805 */ /* 0x000fe4000001ff00 */
[----:B------:R-:W-:Y:S01]  /*1270*/  CS2R R66, SRZ ;  /* 0x0000000000427805 */ /* 0x000fe2000001ff00 */
[----:B------:R-:W-:Y:S01]  /*1280*/  ULOP3.LUT UR11, UR10, 0xffffe, URZ, 0xc0, !UPT ;  /* 0x000ffffe0a0b7892 */ /* 0x000fe2000f8ec03f */
[----:B------:R-:W-:Y:S01]  /*1290*/  CS2R R68, SRZ ;  /* 0x0000000000447805 */ /* 0x000fe2000001ff00 */
[----:B0-----:R-:W-:Y:S01]  /*12a0*/  ULEA UR10, UR13, UR12, 0x18 ;  /* 0x0000000c0d0a7291 */ /* 0x001fe2000f8ec03f */
[----:B------:R-:W-:Y:S01]  /*12b0*/  CS2R R70, SRZ ;  /* 0x0000000000467805 */ /* 0x000fe2000001ff00 */
[----:B------:R-:W-:Y:S01]  /*12c0*/  UIADD3 UR11, UR8, -UR11, URZ ;  /* 0x8000000b080b7290 */ /* 0x000fe2000fffe03f */
[----:B------:R-:W-:Y:S02]  /*12d0*/  CS2R R72, SRZ ;  /* 0x0000000000487805 */ /* 0x000fe4000001ff00 */
[----:B------:R-:W-:Y:S01]  /*12e0*/  CS2R R74, SRZ ;  /* 0x00000000004a7805 */ /* 0x000fe2000001ff00 */
[----:B------:R-:W-:Y:S01]  /*12f0*/  UMOV UR8, URZ ;  /* 0x0000003f00087c82 */ /* 0x000fe20008000000 */
[----:B------:R-:W-:Y:S01]  /*1300*/  ULEA UR11, UR11, UR10, 0xc ;  /* 0x0000000a0b0b7291 */ /* 0x000fe2000f8e603f */
[----:B------:R-:W-:-:S02]  /*1310*/  CS2R R76, SRZ ;  /* 0x00000000004c7805 */ /* 0x000fc4000001ff00 */
[----:B------:R-:W-:Y:S02]  /*1320*/  CS2R R78, SRZ ;  /* 0x00000000004e7805 */ /* 0x000fe4000001ff00 */
[----:B------:R-:W-:Y:S01]  /*1330*/  CS2R R80, SRZ ;  /* 0x0000000000507805 */ /* 0x000fe2000001ff00 */
[----:B------:R-:W-:Y:S01]  /*1340*/  UIADD3 UR11, UR11, 0x100, URZ ;  /* 0x000001000b0b7890 */ /* 0x000fe2000fffe03f */
[----:B------:R-:W-:Y:S02]  /*1350*/  CS2R R82, SRZ ;  /* 0x0000000000527805 */ /* 0x000fe4000001ff00 */
[----:B------:R-:W-:Y:S02]  /*1360*/  CS2R R84, SRZ ;  /* 0x0000000000547805 */ /* 0x000fe4000001ff00 */
[----:B------:R-:W-:Y:S01]  /*1370*/  CS2R R86, SRZ ;  /* 0x0000000000567805 */ /* 0x000fe2000001ff00 */
[----:B------:R-:W-:Y:S01]  /*1380*/  USHF.R.U32.HI UR11, URZ, 0x4, UR11 ;  /* 0x000000043f0b7899 */ /* 0x000fe2000801160b */
[----:B------:R-:W-:-:S02]  /*1390*/  CS2R R24, SRZ ;  /* 0x0000000000187805 */ /* 0x000fc4000001ff00 */
[----:B------:R-:W-:Y:S02]  /*13a0*/  CS2R R26, SRZ ;  /* 0x00000000001a7805 */ /* 0x000fe4000001ff00 */
[----:B------:R-:W-:Y:S01]  /*13b0*/  CS2R R28, SRZ ;  /* 0x00000000001c7805 */ /* 0x000fe2000001ff00 */
[----:B------:R-:W-:Y:S01]  /*13c0*/  ULOP3.LUT UR11, UR11, 0x3fff, URZ, 0xc0, !UPT ;  /* 0x00003fff0b0b7892 */ /* 0x000fe2000f8ec03f */
        /* <DEDUP_REMOVED lines=12> */
[----:B------:R-:W-:Y:S01]  /*1490*/  CS2R R54, SRZ ;  /* 0x0000000000367805 */ /* 0x000fe2000001ff00 */
[----:B------:R-:W-:Y:S06]  /*14a0*/  @!P0 BRA `(.L_x_13) ;  /* 0x0000000800588947 */ /* 0x000fec0003800000 */
[----:B------:R-:W-:-:S13]  /*14b0*/  ISETP.NE.AND P1, PT, R142, 0x3, PT ;  /* 0x000000038e00780c */ /* 0x000fda0003f25270 */
[----:B------:R-:W-:Y:S05]  /*14c0*/  @!P1 BRA `(.L_x_14) ;  /* 0x0000000000049947 */ /* 0x000fea0003800000 */
[----:B------:R-:W-:Y:S01]  /*14d0*/  BPT.TRAP 0x1 ;  /* 0x000000040000795c */ /* 0x000fe20000300000 */
.L_x_14:
[----:B------:R-:W-:Y:S01]  /*14e0*/  ULEA UR6, UR5, UR10, 0x3 ;  /* 0x0000000a05067291 */ /* 0x000fe2000f8e183f */
[----:B------:R-:W-:-:S05]  /*14f0*/  IMAD.U32 R10, RZ, RZ, UR4 ;  /* 0x00000004ff0a7e24 */ /* 0x000fca000f8e00ff */
[----:B------:R-:W-:-:S04]  /*1500*/  SHF.L.U32 R10, R10, 0x1f, RZ ;  /* 0x0000001f0a0a7819 */ /* 0x000fc800000006ff */
[----:B------:R0:W1:Y:S01]  /*1510*/  SYNCS.PHASECHK.TRANS64.TRYWAIT P0, [UR6], R10 ;  /* 0x0000000aff0075a7 */ /* 0x0000620008000146 */
[----:B------:R-:W-:Y:S05]  /*1520*/  @!P1 BRA `(.L_x_15) ;  /* 0x0000000000049947 */ /* 0x000fea0003800000 */
[----:B------:R-:W-:Y:S01]  /*1530*/  BPT.TRAP 0x1 ;  /* 0x000000040000795c */ /* 0x000fe20000300000 */
.L_x_15:
[----:B-1----:R-:W-:Y:S05]  /*1540*/  @P0 BRA `(.L_x_16) ;  /* 0x0000000000080947 */ /* 0x002fea0003800000 */
[----:B------:R-:W1:Y:S02]  /*1550*/  SYNCS.PHASECHK.TRANS64.TRYWAIT P0, [UR6], R10 ;  /* 0x0000000aff0075a7 */ /* 0x000e640008000146 */
[----:B-1----:R-:W-:Y:S05]  /*1560*/  @!P0 BRA `(.L_x_17) ;  /* 0x0000007c00d88947 */ /* 0x002fea0003800000 */
.L_x_16:
[----:B------:R-:W-:Y:S01]  /*1570*/  UIADD3 UR6, UR10, 0x14100, URZ ;  /* 0x000141000a067890 */ /* 0x000fe2000fffe03f */
[----:B------:R-:W-:Y:S01]  /*1580*/  WARPGROUP.ARRIVE ;  /* 0x00000000000079c5 */ /* 0x000fe20000000000 */
[----:B------:R-:W-:Y:S01]  /*1590*/  ULOP3.LUT UR8, UR11, 0x10000, URZ, 0xfc, !UPT ;  /* 0x000100000b087892 */ /* 0x000fe2000f8efc3f */
[----:B------:R-:W-:Y:S01]  /*15a0*/  CS2R R18, SRZ ;  /* 0x0000000000127805 */ /* 0x000fe2000001ff00 */
[----:B------:R-:W-:Y:S01]  /*15b0*/  USHF.R.U32.HI UR6, URZ, 0x4, UR6 ;  /* 0x000000043f067899 */ /* 0x000fe20008011606 */
[----:B------:R-:W-:Y:S01]  /*15c0*/  CS2R R16, SRZ ;  /* 0x0000000000107805 */ /* 0x000fe2000001ff00 */
[----:B------:R-:W-:Y:S01]  /*15d0*/  ULEA UR8, UR5, UR8, 0xa ;  /* 0x0000000805087291 */ /* 0x000fe2000f8e503f */
[----:B------:R-:W-:Y:S01]  /*15e0*/  CS2R R20, SRZ ;  /* 0x0000000000147805 */ /* 0x000fe2000001ff00 */
[----:B------:R-:W-:Y:S01]  /*15f0*/  ULOP3.LUT UR6, UR6, 0x3fff, URZ, 0xc0, !UPT ;  /* 0x00003fff06067892 */ /* 0x000fe2000f8ec03f */
[----:B------:R-:W-:Y:S01]  /*1600*/  CS2R R22, SRZ ;  /* 0x0000000000167805 */ /* 0x000fe2000001ff00 */
[----:B------:R-:W-:Y:S01]  /*1610*/  UMOV UR13, 0x80000020 ;  /* 0x80000020000d7882 */ /* 0x000fe20000000000 */
[----:B------:R-:W-:Y:S01]  /*1620*/  UMOV UR15, 0x80000020 ;  /* 0x80000020000f7882 */ /* 0x000fe20000000000 */
[----:B------:R-:W-:Y:S01]  /*1630*/  ULOP3.LUT UR6, UR6, 0x10000, URZ, 0xfc, !UPT ;  /* 0x0001000006067892 */ /* 0x000fe2000f8efc3f */
[----:B------:R-:W-:Y:S01]  /*1640*/  CS2R R88, SRZ ;  /* 0x0000000000587805 */ /* 0x000fe2000001ff00 */
[----:B------:R-:W-:Y:S01]  /*1650*/  UMOV UR12, UR8 ;  /* 0x00000008000c7c82 */ /* 0x000fe20008000000 */
[----:B------:R-:W-:Y:S01]  /*1660*/  CS2R R90, SRZ ;  /* 0x00000000005a7805 */ /* 0x000fe2000001ff00 */
[----:B------:R-:W-:Y:S01]  /*1670*/  ULEA UR7, UR5, UR6, 0x8 ;  /* 0x0000000605077291 */ /* 0x000fe2000f8e403f */
[----:B------:R-:W-:Y:S01]  /*1680*/  CS2R R92, SRZ ;  /* 0x00000000005c7805 */ /* 0x000fe2000001ff00 */
[----:B------:R-:W-:Y:S01]  /*1690*/  UIADD3 UR6, UR8, 0x200, URZ ;  /* 0x0000020008067890 */ /* 0x000fe2000fffe03f */
[----:B------:R-:W-:-:S02]  /*16a0*/  CS2R R96, SRZ ;  /* 0x0000000000607805 */ /* 0x000fc4000001ff00 */
[----:B------:R-:W-:Y:S02]  /*16b0*/  CS2R R94, SRZ ;  /* 0x00000000005e7805 */ /* 0x000fe4000001ff00 */
[----:B------:R-:W-:Y:S02]  /*16c0*/  CS2R R98, SRZ ;  /* 0x0000000000627805 */ /* 0x000fe4000001ff00 */
[----:B------:R-:W-:Y:S01]  /*16d0*/  CS2R R100, SRZ ;  /* 0x0000000000647805 */ /* 0x000fe2000001ff00 */
[----:B------:R-:W-:Y:S01]  /*16e0*/  UMOV UR14, UR7 ;  /* 0x00000007000e7c82 */ /* 0x000fe20008000000 */
[----:B------:R-:W-:Y:S01]  /*16f0*/  CS2R R102, SRZ ;  /* 0x0000000000667805 */ /* 0x000fe2000001ff00 */
[----:B------:R-:W-:Y:S01]  /*1700*/  QGMMA.64x64x32.F32.E5M2.E5M2 R56, gdesc[UR12], RZ, !UPT ;  /* 0x00e000000c3879f3 */ /* 0x000fe2000c7038ff */
[----:B------:R-:W-:Y:S01]  /*1710*/  UMOV UR12, UR6 ;  /* 0x00000006000c7c82 */ /* 0x000fe20008000000 */
[----:B------:R-:W-:Y:S01]  /*1720*/  UMOV UR13, 0x80000020 ;  /* 0x80000020000d7882 */ /* 0x000fe20000000000 */
[----:B------:R-:W-:Y:S01]  /*1730*/  UMOV UR6, 0x2 ;  /* 0x0000000200067882 */ /* 0x000fe20000000000 */
[----:B------:R-:W-:Y:S01]  /*1740*/  QGMMA.64x64x32.F32.E5M2.E5M2 R24, gdesc[UR12], RZ, !UPT ;  /* 0x00e000000c1879f3 */ /* 0x000fe2000c7038ff */
[----:B------:R-:W-:Y:S01]  /*1750*/  UIADD3 UR14, UR7, 0x2, URZ ;  /* 0x00000002070e7890 */ /* 0x000fe2000fffe03f */
[----:B------:R-:W-:Y:S01]  /*1760*/  CS2R R104, SRZ ;  /* 0x0000000000687805 */ /* 0x000fe2000001ff00 */
[----:B------:R-:W-:Y:S01]  /*1770*/  UIADD3 UR12, UR8, 0x2, URZ ;  /* 0x00000002080c7890 */ /* 0x000fe2000fffe03f */
[----:B------:R-:W-:Y:S01]  /*1780*/  CS2R R108, SRZ ;  /* 0x00000000006c7805 */ /* 0x000fe2000001ff00 */
[----:B------:R-:W-:Y:S01]  /*1790*/  ULDC UR7, c[0x0][0x50c] ;  /* 0x0001430000077ab9 */ /* 0x000fe20000000800 */
[----:B------:R-:W-:Y:S01]  /*17a0*/  UIADD3 UR8, UR8, 0x202, URZ ;  /* 0x0000020208087890 */ /* 0x000fe2000fffe03f */
[----:B------:R-:W-:Y:S01]  /*17b0*/  CS2R R106, SRZ ;  /* 0x00000000006a7805 */ /* 0x000fe2000001ff00 */
[----:B------:R-:W-:Y:S01]  /*17c0*/  UISETP.NE.AND UP0, UPT, UR7, 0x2, UPT ;  /* 0x000000020700788c */ /* 0x000fe2000bf05270 */
[----:B------:R-:W-:Y:S01]  /*17d0*/  CS2R R110, SRZ ;  /* 0x00000000006e7805 */ /* 0x000fe2000001ff00 */
[----:B------:R-:W-:Y:S01]  /*17e0*/  UMOV UR13, 0x80000020 ;  /* 0x80000020000d7882 */ /* 0x000fe20000000000 */
[----:B------:R-:W-:Y:S01]  /*17f0*/  UMOV UR15, 0x80000020 ;  /* 0x80000020000f7882 */ /* 0x000fe20000000000 */
[----:B------:R-:W-:Y:S01]  /*1800*/  USEL UR7, URZ, 0x1, UP0 ;  /* 0x000000013f077887 */ /* 0x000fe20008000000 */
[----:B------:R-:W-:-:S02]  /*1810*/  CS2R R112, SRZ ;  /* 0x0000000000707805 */ /* 0x000fc4000001ff00 */
[----:B------:R-:W-:Y:S02]  /*1820*/  CS2R R114, SRZ ;  /* 0x0000000000727805 */ /* 0x000fe4000001ff00 */
[----:B------:R-:W-:Y:S02]  /*1830*/  CS2R R116, SRZ ;  /* 0x0000000000747805 */ /* 0x000fe4000001ff00 */
[----:B------:R-:W-:Y:S02]  /*1840*/  CS2R R118, SRZ ;  /* 0x0000000000767805 */ /* 0x000fe4000001ff00 */
[----:B------:R-:W-:Y:S02]  /*1850*/  CS2R R120, SRZ ;  /* 0x0000000000787805 */ /* 0x000fe4000001ff00 */
[----:B------:R-:W-:Y:S02]  /*1860*/  ISETP.NE.AND P0, PT, RZ, UR7, PT ;  /* 0x00000007ff007c0c */ /* 0x000fe4000bf05270 */
        /* <DEDUP_REMOVED lines=10> */
[----:B------:R-:W-:Y:S02]  /*1910*/  IMAD.MOV.U32 R143, RZ, RZ, RZ ;  /* 0x000000ffff8f7224 */ /* 0x000fe400078e00ff */
[----:B------:R-:W-:Y:S01]  /*1920*/  IMAD.MOV.U32 R145, RZ, RZ, RZ ;  /* 0x000000ffff917224 */ /* 0x000fe200078e00ff */
[----:B------:R-:W-:Y:S01]  /*1930*/  QGMMA.64x64x32.F32.E5M2.E5M2 R56, gdesc[UR12], R56 ;  /* 0x00e000000c3879f3 */ /* 0x000fe20008703838 */
[----:B------:R-:W-:Y:S01]  /*1940*/  UMOV UR12, UR8 ;  /* 0x00000008000c7c82 */ /* 0x000fe20008000000 */
[----:B------:R-:W-:-:S02]  /*1950*/  UMOV UR13, 0x80000020 ;  /* 0x80000020000d7882 */ /* 0x000fc40000000000 */
[----:B------:R-:W-:Y:S01]  /*1960*/  QGMMA.64x64x32.F32.E5M2.E5M2 R24, gdesc[UR12], R24, gsb0 ;  /* 0x00e000000c1879f3 */ /* 0x000fe20008003818 */
[----:B------:R-:W-:Y:S05]  /*1970*/  @!P0 BRA `(.L_x_18) ;  /* 0x0000000400088947 */ /* 0x000fea0003800000 */
[----:B------:R-:W-:Y:S02]  /*1980*/  WARPGROUP.DEPBAR.LE gsb0, 0x0 ;  /* 0x00008000000079c5 */ /* 0x000fe40000010000 */
[----:B------:R-:W-:-:S01]  /*1990*/  FADD R145, RZ, R56 ;  /* 0x00000038ff917221 */ /* 0x000fc20000000000 */
[----:B------:R-:W-:Y:S01]  /*19a0*/  FADD R140, RZ, R57 ;  /* 0x00000039ff8c7221 */ /* 0x000fe20000000000 */
        /* <DEDUP_REMOVED lines=62> */
[----:B------:R-:W-:-:S06]  /*1d90*/  UMOV UR6, URZ ;  /* 0x0000003f00067c82 */ /* 0x000fcc0008000000 */
.L_x_18:
[----:B------:R-:W-:-:S04]  /*1da0*/  UIADD3 UR18, UR5, 0x1, URZ ;  /* 0x0000000105127890 */ /* 0x000fc8000fffe03f */
[----:B------:R-:W-:-:S04]  /*1db0*/  UISETP.NE.AND UP0, UPT, UR18, 0x5, UPT ;  /* 0x000000051200788c */ /* 0x000fc8000bf05270 */
[----:B------:R-:W-:Y:S02]  /*1dc0*/  USEL UR8, URZ, 0x1, UP0 ;  /* 0x000000013f087887 */ /* 0x000fe40008000000 */
[----:B------:R-:W-:Y:S02]  /*1dd0*/  USEL UR18, UR18, URZ, UP0 ;  /* 0x0000003f12127287 */ /* 0x000fe40008000000 */
[----:B------:R-:W-:-:S06]  /*1de0*/  ULOP3.LUT UR8, UR4, UR8, URZ, 0x3c, !UPT ;  /* 0x0000000804087292 */ /* 0x000fcc000f8e3c3f */
[----:B------:R-:W-:Y:S01]  /*1df0*/  IMAD.U32 R13, RZ, RZ, UR8 ;  /* 0x00000008ff0d7e24 */ /* 0x000fe2000f8e00ff */
[----:B------:R-:W-:-:S06]  /*1e00*/  UMOV UR8, 0x1 ;  /* 0x0000000100087882 */ /* 0x000fcc0000000000 */
.L_x_13:
[----:B------:R-:W-:-:S04]  /*1e10*/  UISETP.LT.AND UP0, UPT, UR9, 0x1, UPT ;  /* 0x000000010900788c */ /* 0x000fc8000bf01270 */
[----:B------:R-:W-:-:S04]  /*1e20*/  USEL UR12, UR9, 0x1, UP0 ;  /* 0x00000001090c7887 */ /* 0x000fc80008000000 */
[----:B------:R-:W-:-:S04]  /*1e30*/  UIADD3 UR12, UR9, -UR12, URZ ;  /* 0x8000000c090c7290 */ /* 0x000fc8000fffe03f */
[----:B------:R-:W-:-:S06]  /*1e40*/  UISETP.GE.AND UP0, UPT, UR12, 0x1, UPT ;  /* 0x000000010c00788c */ /* 0x000fcc000bf06270 */
[----:B------:R-:W-:-:S13]  /*1e50*/  PLOP3.LUT P0, PT, PT, PT, UP0, 0x80, 0x0 ;  /* 0x000000000000781c */ /* 0x000fda0003f0f008 */
[----:B------:R-:W-:Y:S05]  /*1e60*/  @!P0 BRA `(.L_x_19) ;  /* 0x00000008002c8947 */ /* 0x000fea0003800000 */
[----:B01----:R-:W-:Y:S01]  /*1e70*/  IMAD.U32 R10, RZ, RZ, UR12 ;  /* 0x0000000cff0a7e24 */ /* 0x003fe2000f8e00ff */
[----:B------:R-:W-:Y:S01]  /*1e80*/  UMOV UR19, UR5 ;  /* 0x0000000500137c82 */ /* 0x000fe20008000000 */
[----:B------:R-:W-:-:S05]  /*1e90*/  ULDC UR21, c[0x0][0x50c] ;  /* 0x0001430000157ab9 */ /* 0x000fca0000000800 */
.L_x_27:
[----:B------:R-:W-:-:S13]  /*1ea0*/  ISETP.NE.AND P1, PT, R142, 0x3, PT ;  /* 0x000000038e00780c */ /* 0x000fda0003f25270 */
[----:B01----:R-:W-:Y:S05]  /*1eb0*/  @!P1 BRA `(.L_x_20) ;  /* 0x0000000000049947 */ /* 0x003fea0003800000 */
[----:B------:R-:W-:Y:S01]  /*1ec0*/  BPT.TRAP 0x1 ;  /* 0x000000040000795c */ /* 0x000fe20000300000 */
.L_x_20:
[----:B------:R-:W0:Y:S01]  /*1ed0*/  S2UR UR12, SR_CgaCtaId ;  /* 0x00000000000c79c3 */ /* 0x000e220000008800 */
[----:B------:R-:W-:Y:S01]  /*1ee0*/  UMOV UR10, 0x400 ;  /* 0x00000400000a7882 */ /* 0x000fe20000000000 */
[----:B------:R-:W-:Y:S01]  /*1ef0*/  SHF.L.U32 R11, R13, 0x1f, RZ ;  /* 0x0000001f0d0b7819 */ /* 0x000fe200000006ff */
[----:B0-----:R-:W-:-:S04]  /*1f00*/  ULEA UR10, UR12, UR10, 0x18 ;  /* 0x0000000a0c0a7291 */ /* 0x001fc8000f8ec03f */
[----:B------:R-:W-:-:S09]  /*1f10*/  ULEA UR12, UR18, UR10, 0x3 ;  /* 0x0000000a120c7291 */ /* 0x000fd2000f8e183f */
[----:B------:R0:W1:Y:S01]  /*1f20*/  SYNCS.PHASECHK.TRANS64.TRYWAIT P0, [UR12], R11 ;  /* 0x0000000bff0075a7 */ /* 0x000062000800014c */
[----:B------:R-:W-:Y:S05]  /*1f30*/  @!P1 BRA `(.L_x_21) ;  /* 0x0000000000049947 */ /* 0x000fea0003800000 */
[----:B------:R-:W-:Y:S01]  /*1f40*/  BPT.TRAP 0x1 ;  /* 0x000000040000795c */ /* 0x000fe20000300000 */
.L_x_21:
[----:B-1----:R-:W-:Y:S05]  /*1f50*/  @P0 BRA `(.L_x_22) ;  /* 0x0000000000080947 */ /* 0x002fea0003800000 */
[----:B------:R-:W1:Y:S02]  /*1f60*/  SYNCS.PHASECHK.TRANS64.TRYWAIT P0, [UR12], R11 ;  /* 0x0000000bff0075a7 */ /* 0x000e64000800014c */
[----:B-1----:R-:W-:Y:S05]  /*1f70*/  @!P0 BRA `(.L_x_23) ;  /* 0x00000074006c8947 */ /* 0x002fea0003800000 */
.L_x_22:
[----:B------:R-:W-:Y:S01]  /*1f80*/  UIADD3 UR12, UR10, 0x14100, URZ ;  /* 0x000141000a0c7890 */ /* 0x000fe2000fffe03f */
[----:B------:R-:W-:Y:S01]  /*1f90*/  WARPGROUP.ARRIVE ;  /* 0x00000000000079c5 */ /* 0x000fe20000000000 */
[----:B------:R-:W-:Y:S02]  /*1fa0*/  UISETP.NE.AND UP0, UPT, UR7, URZ, UPT ;  /* 0x0000003f0700728c */ /* 0x000fe4000bf05270 */
[----:B------:R-:W-:Y:S02]  /*1fb0*/  USHF.R.U32.HI UR12, URZ, 0x4, UR12 ;  /* 0x000000043f0c7899 */ /* 0x000fe4000801160c */
[----:B------:R-:W-:Y:S02]  /*1fc0*/  USEL UR8, UR8, URZ, !UP0 ;  /* 0x0000003f08087287 */ /* 0x000fe4000c000000 */
[----:B------:R-:W-:Y:S02]  /*1fd0*/  ULOP3.LUT UR12, UR12, 0x3fff, URZ, 0xc0, !UPT ;  /* 0x00003fff0c0c7892 */ /* 0x000fe4000f8ec03f */
[----:B------:R-:W-:-:S02]  /*1fe0*/  ULOP3.LUT UR7, UR11, 0x10000, URZ, 0xfc, !UPT ;  /* 0x000100000b077892 */ /* 0x000fc4000f8efc3f */
[----:B------:R-:W-:Y:S02]  /*1ff0*/  ULOP3.LUT UR12, UR12, 0x10000, URZ, 0xfc, !UPT ;  /* 0x000100000c0c7892 */ /* 0x000fe4000f8efc3f */
[----:B------:R-:W-:Y:S02]  /*2000*/  UISETP.NE.U32.AND UP0, UPT, UR8, URZ, UPT ;  /* 0x0000003f0800728c */ /* 0x000fe4000bf05070 */
[----:B------:R-:W-:Y:S02]  /*2010*/  ULEA UR8, UR18, UR7, 0xa ;  /* 0x0000000712087291 */ /* 0x000fe4000f8e503f */
[----:B------:R-:W-:Y:S02]  /*2020*/  ULEA UR7, UR18, UR12, 0x8 ;  /* 0x0000000c12077291 */ /* 0x000fe4000f8e403f */
[----:B------:R-:W-:Y:S01]  /*2030*/  UIADD3 UR20, UR8, 0x200, URZ ;  /* 0x0000020008147890 */ /* 0x000fe2000fffe03f */
[----:B------:R-:W-:Y:S02]  /*2040*/  UMOV UR13, 0x80000020 ;  /* 0x80000020000d7882 */ /* 0x000fe40000000000 */
[----:B------:R-:W-:Y:S01]  /*2050*/  UMOV UR12, UR8 ;  /* 0x00000008000c7c82 */ /* 0x000fe20008000000 */
[----:B------:R-:W-:Y:S01]  /*2060*/  UMOV UR15, 0x80000020 ;  /* 0x80000020000f7882 */ /* 0x000fe20000000000 */
[----:B------:R-:W-:Y:S01]  /*2070*/  UMOV UR14, UR7 ;  /* 0x00000007000e7c82 */ /* 0x000fe20008000000 */
[----:B------:R-:W-:Y:S01]  /*2080*/  UIADD3 UR6, UR6, 0x2, URZ ;  /* 0x0000000206067890 */ /* 0x000fe2000fffe03f */
[----:B------:R-:W-:Y:S01]  /*2090*/  QGMMA.64x64x32.F32.E5M2.E5M2 R56, gdesc[UR12], R56, UP0 ;  /* 0x00e000000c3879f3 */ /* 0x000fe2000bf03838 */
[----:B------:R-:W-:Y:S01]  /*20a0*/  UMOV UR12, UR20 ;  /* 0x00000014000c7c82 */ /* 0x000fe20008000000 */
[----:B------:R-:W-:-:S02]  /*20b0*/  UMOV UR13, 0x80000020 ;  /* 0x80000020000d7882 */ /* 0x000fc40000000000 */
[----:B------:R-:W-:Y:S01]  /*20c0*/  QGMMA.64x64x32.F32.E5M2.E5M2 R24, gdesc[UR12], R24, UP0 ;  /* 0x00e000000c1879f3 */ /* 0x000fe2000bf03818 */
[----:B------:R-:W-:Y:S02]  /*20d0*/  UIADD3 UR12, UR8, 0x2, URZ ;  /* 0x00000002080c7890 */ /* 0x000fe4000fffe03f */
[----:B------:R-:W-:Y:S02]  /*20e0*/  UIADD3 UR14, UR7, 0x2, URZ ;  /* 0x00000002070e7890 */ /* 0x000fe4000fffe03f */
[----:B------:R-:W-:Y:S01]  /*20f0*/  UIADD3 UR8, UR8, 0x202, URZ ;  /* 0x0000020208087890 */ /* 0x000fe2000fffe03f */
[----:B------:R-:W-:Y:S01]  /*2100*/  UMOV UR13, 0x80000020 ;  /* 0x80000020000d7882 */ /* 0x000fe20000000000 */
[----:B------:R-:W-:Y:S01]  /*2110*/  UMOV UR15, 0x80000020 ;  /* 0x80000020000f7882 */ /* 0x000fe20000000000 */
[----:B------:R-:W-:-:S04]  /*2120*/  UISETP.NE.AND UP0, UPT, UR6, UR21, UPT ;  /* 0x000000150600728c */ /* 0x000fc8000bf05270 */
[----:B------:R-:W-:-:S06]  /*2130*/  USEL UR7, URZ, 0x1, UP0 ;  /* 0x000000013f077887 */ /* 0x000fcc0008000000 */
[----:B------:R-:W-:Y:S01]  /*2140*/  ISETP.NE.AND P0, PT, RZ, UR7, PT ;  /* 0x00000007ff007c0c */ /* 0x000fe2000bf05270 */
[----:B------:R-:W-:Y:S01]  /*2150*/  QGMMA.64x64x32.F32.E5M2.E5M2 R56, gdesc[UR12], R56 ;  /* 0x00e000000c3879f3 */ /* 0x000fe20008703838 */
[----:B------:R-:W-:Y:S01]  /*2160*/  UMOV UR12, UR8 ;  /* 0x00000008000c7c82 */ /* 0x000fe20008000000 */
[----:B------:R-:W-:Y:S02]  /*2170*/  UMOV UR13, 0x80000020 ;  /* 0x80000020000d7882 */ /* 0x000fe40000000000 */
[----:B------:R-:W-:Y:S03]  /*2180*/  QGMMA.64x64x32.F32.E5M2.E5M2 R24, gdesc[UR12], R24, gsb0 ;  /* 0x00e000000c1879f3 */ /* 0x000fe60008003818 */
[----:B------:R-:W-:-:S05]  /*2190*/  WARPGROUP.DEPBAR.LE gsb0, 0x1 ;  /* 0x00008000000079c5 */ /* 0x000fca0000010100 */
[----:B------:R-:W-:Y:S05]  /*21a0*/  @!P0 BRA `(.L_x_24) ;  /* 0x0000000400088947 */ /* 0x000fea0003800000 */
[----:B------:R-:W-:Y:S02]  /*21b0*/  WARPGROUP.DEPBAR.LE gsb0, 0x0 ;  /* 0x00008000000079c5 */ /* 0x000fe40000010000 */
[----:B------:R-:W-:-:S01]  /*21c0*/  FADD R145, R56, R145 ;  /* 0x0000009138917221 */ /* 0x000fc20000000000 */
[----:B------:R-:W-:Y:S01]  /*21d0*/  FADD R140, R57, R140 ;  /* 0x0000008c398c7221 */ /* 0x000fe20000000000 */
        /* <DEDUP_REMOVED lines=62> */
[----:B------:R-:W-:-:S06]  /*25c0*/  UMOV UR6, URZ ;  /* 0x0000003f00067c82 */ /* 0x000fcc0008000000 */
.L_x_24:
[----:B------:R-:W-:Y:S05]  /*25d0*/  @!P1 BRA `(.L_x_25) ;  /* 0x0000000000049947 */ /* 0x000fea0003800000 */
[----:B------:R-:W-:Y:S01]  /*25e0*/  BPT.TRAP 0x1 ;  /* 0x000000040000795c */ /* 0x000fe20000300000 */
.L_x_25:
[----:B------:R-:W-:Y:S01]  /*25f0*/  ULEA UR8, UR19, UR10, 0x3 ;  /* 0x0000000a13087291 */ /* 0x000fe2000f8e183f */
[----:B------:R-:W-:-:S03]  /*2600*/  ISETP.GT.U32.AND P0, PT, R4, 0x1, PT ;  /* 0x000000010400780c */ /* 0x000fc60003f04070 */
[----:B------:R-:W-:-:S04]  /*2610*/  UIADD3 UR8, UR8, 0x28, URZ ;  /* 0x0000002808087890 */ /* 0x000fc8000fffe03f */
[----:B------:R-:W-:-:S09]  /*2620*/  UPRMT UR8, URZ, 0x654, UR8 ;  /* 0x000006543f087896 */ /* 0x000fd20008000008 */
[----:B------:R-:W-:Y:S01]  /*2630*/  SYNCS.ARRIVE.TRANS64.RED.A1T0 RZ, [UR8], RZ ;  /* 0x000000ffffff79a7 */ /* 0x000fe20008100408 */
[----:B------:R-:W-:Y:S05]  /*2640*/  @P0 BRA `(.L_x_26) ;  /* 0x0000000000040947 */ /* 0x000fea0003800000 */
[----:B------:R-:W-:Y:S01]  /*2650*/  BPT.TRAP 0x1 ;  /* 0x000000040000795c */ /* 0x000fe20000300000 */
.L_x_26:
[----:B------:R-:W-:Y:S01]  /*2660*/  UIADD3 UR18, UR18, 0x1, URZ ;  /* 0x0000000112127890 */ /* 0x000fe2000fffe03f */
[C---:B------:R-:W-:Y:S01]  /*2670*/  ISETP.GT.AND P0, PT, R10.reuse, 0x1, PT ;  /* 0x000000010a00780c */ /* 0x040fe20003f04270 */
[----:B------:R-:W-:Y:S01]  /*2680*/  UIADD3 UR19, UR19, 0x1, URZ ;  /* 0x0000000113137890 */ /* 0x000fe2000fffe03f */
[----:B------:R-:W-:Y:S01]  /*2690*/  VIADD R10, R10, 0xffffffff ;  /* 0xffffffff0a0a7836 */ /* 0x000fe20000000000 */
[----:B------:R-:W-:Y:S02]  /*26a0*/  UISETP.NE.AND UP0, UPT, UR18, 0x5, UPT ;  /* 0x000000051200788c */ /* 0x000fe4000bf05270 */
[----:B------:R-:W-:Y:S02]  /*26b0*/  UISETP.NE.AND UP1, UPT, UR19, 0x5, UPT ;  /* 0x000000051300788c */ /* 0x000fe4000bf25270 */
[----:B------:R-:W-:Y:S02]  /*26c0*/  USEL UR8, URZ, 0x1, UP0 ;  /* 0x000000013f087887 */ /* 0x000fe40008000000 */
[----:B------:R-:W-:-:S02]  /*26d0*/  USEL UR18, UR18, URZ, UP0 ;  /* 0x0000003f12127287 */ /* 0x000fc40008000000 */
[----:B------:R-:W-:Y:S02]  /*26e0*/  USEL UR19, UR19, URZ, UP1 ;  /* 0x0000003f13137287 */ /* 0x000fe40008800000 */
[----:B------:R-:W-:Y:S01]  /*26f0*/  LOP3.LUT R13, R13, UR8, RZ, 0x3c, !PT ;  /* 0x000000080d0d7c12 */ /* 0x000fe2000f8e3cff */
[----:B------:R-:W-:Y:S01]  /*2700*/  UMOV UR8, 0x1 ;  /* 0x0000000100087882 */ /* 0x000fe20000000000 */
[----:B------:R-:W-:Y:S08]  /*2710*/  @P0 BRA `(.L_x_27) ;  /* 0xfffffff400e00947 */ /* 0x000ff0000383ffff */
.L_x_19:
[----:B------:R-:W-:Y:S01]  /*2720*/  UISETP.NE.AND UP0, UPT, UR6, URZ, UPT ;  /* 0x0000003f0600728c */ /* 0x000fe2000bf05270 */
[----:B01----:R-:W0:Y:S03]  /*2730*/  LDC R10, c[0x0][0x28c] ;  /* 0x0000a300ff0a7b82 */ /* 0x003e260000000800 */
[----:B------:R-:W-:-:S06]  /*2740*/  USEL UR6, URZ, 0x1, !UP0 ;  /* 0x000000013f067887 */ /* 0x000fcc000c000000 */
[----:B------:R-:W-:Y:S02]  /*2750*/  ISETP.NE.AND P0, PT, RZ, UR6, PT ;  /* 0x00000006ff007c0c */ /* 0x000fe4000bf05270 */
[----:B0-----:R-:W-:-:S11]  /*2760*/  ISETP.GE.AND P1, PT, R10, 0x1, PT ;  /* 0x000000010a00780c */ /* 0x001fd60003f26270 */
[----:B------:R-:W-:Y:S05]  /*2770*/  @!P0 BRA `(.L_x_28) ;  /* 0x0000000400048947 */ /* 0x000fea0003800000 */
[----:B------:R-:W-:Y:S02]  /*2780*/  WARPGROUP.DEPBAR.LE gsb0, 0x0 ;  /* 0x00008000000079c5 */ /* 0x000fe40000010000 */
[----:B------:R-:W-:Y:S01]  /*2790*/  FADD R145, R56, R145 ;  /* 0x0000009138917221 */ /* 0x000fe20000000000 */
        /* <DEDUP_REMOVED lines=62> */
[----:B------:R-:W-:-:S07]  /*2b80*/  FADD R18, R18, R55 ;  /* 0x0000003712127221 */ /* 0x000fce0000000000 */
.L_x_28:
[----:B------:R-:W-:Y:S02]  /*2b90*/  WARPGROUP.DEPBAR.LE gsb0, 0x0 ;  /* 0x00008000000079c5 */ /* 0x000fe40000010000 */
[----:B------:R-:W-:Y:S05]  /*2ba0*/  @!P1 BRA `(.L_x_29) ;  /* 0x0000000000409947 */ /* 0x000fea0003800000 */
[----:B------:R-:W-:-:S13]  /*2bb0*/  ISETP.NE.AND P0, PT, R142, 0x3, PT ;  /* 0x000000038e00780c */ /* 0x000fda0003f05270 */
[----:B------:R-:W-:Y:S05]  /*2bc0*/  @!P0 BRA `(.L_x_30) ;  /* 0x0000000000048947 */ /* 0x000fea0003800000 */
[----:B------:R-:W-:Y:S01]  /*2bd0*/  BPT.TRAP 0x1 ;  /* 0x000000040000795c */ /* 0x000fe20000300000 */
.L_x_30:
[----:B------:R-:W-:Y:S01]  /*2be0*/  UISETP.LT.AND UP0, UPT, UR9, 0x1, UPT ;  /* 0x000000010900788c */ /* 0x000fe2000bf01270 */
[----:B------:R-:W-:-:S03]  /*2bf0*/  ISETP.GT.U32.AND P0, PT, R4, 0x1, PT ;  /* 0x000000010400780c */ /* 0x000fc60003f04070 */
[----:B------:R-:W-:-:S04]  /*2c00*/  USEL UR8, UR9, 0x1, UP0 ;  /* 0x0000000109087887 */ /* 0x000fc80008000000 */
[----:B------:R-:W-:-:S04]  /*2c10*/  UIADD3 UR8, UR5, UR9, -UR8 ;  /* 0x0000000905087290 */ /* 0x000fc8000fffe808 */
[----:B------:R-:W-:-:S04]  /*2c20*/  UIMAD.WIDE.U32 UR6, UR8, -0x33333333, URZ ;  /* 0xcccccccd080678a5 */ /* 0x000fc8000f8e003f */
[----:B------:R-:W-:-:S04]  /*2c30*/  USHF.R.U32.HI UR6, URZ, 0x2, UR7 ;  /* 0x000000023f067899 */ /* 0x000fc80008011607 */
[----:B------:R-:W-:-:S04]  /*2c40*/  UIMAD UR8, UR6, -0x5, UR8 ;  /* 0xfffffffb060878a4 */ /* 0x000fc8000f8e0208 */
[----:B------:R-:W-:-:S04]  /*2c50*/  ULEA UR8, UR8, UR10, 0x3 ;  /* 0x0000000a08087291 */ /* 0x000fc8000f8e183f */
[----:B------:R-:W-:-:S04]  /*2c60*/  UIADD3 UR8, UR8, 0x28, URZ ;  /* 0x0000002808087890 */ /* 0x000fc8000fffe03f */
[----:B------:R-:W-:-:S09]  /*2c70*/  UPRMT UR8, URZ, 0x654, UR8 ;  /* 0x000006543f087896 */ /* 0x000fd20008000008 */
[----:B------:R-:W-:Y:S01]  /*2c80*/  SYNCS.ARRIVE.TRANS64.RED.A1T0 RZ, [UR8], RZ ;  /* 0x000000ffffff79a7 */ /* 0x000fe20008100408 */
[----:B------:R-:W-:Y:S05]  /*2c90*/  @P0 BRA `(.L_x_29) ;  /* 0x0000000000040947 */ /* 0x000fea0003800000 */
[----:B------:R-:W-:Y:S01]  /*2ca0*/  BPT.TRAP 0x1 ;  /* 0x000000040000795c */ /* 0x000fe20000300000 */
.L_x_29:
[----:B------:R-:W0:Y:S01]  /*2cb0*/  LDC R14, c[0x0][0x288] ;  /* 0x0000a200ff0e7b82 */ /* 0x000e220000000800 */
[----:B------:R-:W-:Y:S01]  /*2cc0*/  IMAD.SHL.U32 R33, R7, 0x40, RZ ;  /* 0x0000004007217824 */ /* 0x000fe200078e00ff */
[--C-:B------:R-:W-:Y:S01]  /*2cd0*/  SHF.R.U32.HI R10, RZ, 0x2, R0.reuse ;  /* 0x00000002ff0a7819 */ /* 0x100fe20000011600 */
[----:B------:R-:W-:Y:S01]  /*2ce0*/  UIADD3 UR5, UR9, UR5, URZ ;  /* 0x0000000509057290 */ /* 0x000fe2000fffe03f */
[----:B------:R-:W-:Y:S01]  /*2cf0*/  LOP3.LUT R12, R0, 0x60, RZ, 0xc0, !PT ;  /* 0x00000060000c7812 */ /* 0x000fe200078ec0ff */
[----:B------:R-:W-:Y:S01]  /*2d00*/  IMAD.SHL.U32 R34, R6, 0x100, RZ ;  /* 0x0000010006227824 */ /* 0x000fe200078e00ff */
[----:B------:R-:W-:Y:S01]  /*2d10*/  SHF.R.U32.HI R13, RZ, 0x7, R0 ;  /* 0x00000007ff0d7819 */ /* 0x000fe20000011600 */
[----:B------:R-:W-:Y:S01]  /*2d20*/  UISETP.GT.U32.AND UP0, UPT, UR5, 0x4, UPT ;  /* 0x000000040500788c */ /* 0x000fe2000bf04070 */
[----:B------:R-:W-:Y:S01]  /*2d30*/  LOP3.LUT R11, R10, 0x7, RZ, 0xc0, !PT ;  /* 0x000000070a0b7812 */ /* 0x000fe200078ec0ff */
[C---:B------:R-:W-:Y:S01]  /*2d40*/  IMAD.SHL.U32 R26, R0.reuse, 0x2, RZ ;  /* 0x00000002001a7824 */ /* 0x040fe200078e00ff */
[----:B------:R-:W-:Y:S01]  /*2d50*/  SHF.R.U32.HI R12, RZ, 0x1, R12 ;  /* 0x00000001ff0c7819 */ /* 0x000fe2000001160c */
[----:B------:R-:W-:Y:S01]  /*2d60*/  ULDC UR12, c[0x0][0x284] ;  /* 0x0000a100000c7ab9 */ /* 0x000fe20000000800 */
[----:B------:R-:W-:Y:S01]  /*2d70*/  LOP3.LUT R10, R13, 0x1, RZ, 0xc0, !PT ;  /* 0x000000010d0a7812 */ /* 0x000fe200078ec0ff */
[----:B------:R-:W-:Y:S01]  /*2d80*/  UISETP.LT.U32.AND UP0, UPT, UR9, 0x5, UP0 ;  /* 0x000000050900788c */ /* 0x000fe20008701070 */
[----:B------:R-:W-:Y:S01]  /*2d90*/  IADD3 R15, RZ, -R12, -R11 ;  /* 0x8000000cff0f7210 */ /* 0x000fe20007ffe80b */
[----:B------:R-:W-:Y:S01]  /*2da0*/  UISETP.GE.U32.AND UP1, UPT, UR9, 0x5, UPT ;  /* 0x000000050900788c */ /* 0x000fe2000bf26070 */
[----:B------:R-:W-:Y:S01]  /*2db0*/  LOP3.LUT R13, R0, 0x3, RZ, 0xc0, !PT ;  /* 0x00000003000d7812 */ /* 0x000fe200078ec0ff */
[C---:B------:R-:W-:Y:S01]  /*2dc0*/  IMAD.SHL.U32 R24, R10.reuse, 0x40, RZ ;  /* 0x000000400a187824 */ /* 0x040fe200078e00ff */
[----:B------:R-:W-:Y:S01]  /*2dd0*/  SHF.R.S32.HI R29, RZ, 0x1f, R5 ;  /* 0x0000001fff1d7819 */ /* 0x000fe20000011405 */
[----:B------:R-:W-:Y:S01]  /*2de0*/  UIMAD.WIDE.U32 UR6, UR5, -0x33333333, URZ ;  /* 0xcccccccd050678a5 */ /* 0x000fe2000f8e003f */
[C---:B------:R-:W-:Y:S01]  /*2df0*/  LOP3.LUT R26, R33.reuse, 0x6, R26, 0xf8, !PT ;  /* 0x00000006211a7812 */ /* 0x040fe200078ef81a */
[----:B------:R-:W-:Y:S01]  /*2e00*/  USEL UR8, URZ, 0x1, !UP0 ;  /* 0x000000013f087887 */ /* 0x000fe2000c000000 */
[----:B------:R-:W-:Y:S01]  /*2e10*/  IMAD R15, R10, -0x40, R15 ;  /* 0xffffffc00a0f7824 */ /* 0x000fe200078e020f */
[----:B------:R-:W-:Y:S01]  /*2e20*/  ULDC.64 UR10, c[0x0][0x5d0] ;  /* 0x00017400000a7ab9 */ /* 0x000fe20000000a00 */
[----:B0-----:R-:W-:Y:S01]  /*2e30*/  ISETP.GE.AND P0, PT, R33, R14, PT ;  /* 0x0000000e2100720c */ /* 0x001fe20003f06270 */
[----:B------:R-:W-:Y:S01]  /*2e40*/  IMAD R10, R13, -0x2, R14 ;  /* 0xfffffffe0d0a7824 */ /* 0x000fe200078e020e */
[----:B------:R-:W-:Y:S01]  /*2e50*/  SHF.R.S32.HI R27, RZ, 0x1f, R26 ;  /* 0x0000001fff1b7819 */ /* 0x000fe2000001141a */
[----:B------:R-:W-:Y:S01]  /*2e60*/  IMAD R14, R29, UR10, RZ ;  /* 0x0000000a1d0e7c24 */ /* 0x000fe2000f8e02ff */
[----:B------:R-:W-:Y:S01]  /*2e70*/  ISETP.GE.OR P0, PT, R34, UR12, P0 ;  /* 0x0000000c22007c0c */ /* 0x000fe20008706670 */
[----:B------:R-:W-:Y:S01]  /*2e80*/  USHF.R.U32.HI UR6, URZ, 0x2, UR7 ;  /* 0x000000023f067899 */ /* 0x000fe20008011607 */
[----:B------:R-:W-:Y:S01]  /*2e90*/  LOP3.LUT R35, R24, 0x40, R11, 0xe2, !PT ;  /* 0x0000004018237812 */ /* 0x000fe200078ee20b */
[----:B------:R-:W-:Y:S01]  /*2ea0*/  ULOP3.LUT UR4, UR4, UR8, URZ, 0x3c, !UPT ;  /* 0x0000000804047292 */ /* 0x000fe2000f8e3c3f */
[----:B------:R-:W-:Y:S01]  /*2eb0*/  IMAD.WIDE R24, R6, 0x100, RZ ;  /* 0x0000010006187825 */ /* 0x000fe200078e02ff */
[----:B------:R-:W-:Y:S01]  /*2ec0*/  UIMAD UR5, UR6, -0x5, UR5 ;  /* 0xfffffffb060578a4 */ /* 0x000fe2000f8e0205 */
[----:B------:R-:W-:Y:S01]  /*2ed0*/  IADD3 R34, -R34, UR12, R15 ;  /* 0x0000000c22227c10 */ /* 0x000fe2000fffe10f */
[----:B------:R-:W-:Y:S01]  /*2ee0*/  @UP1 ULOP3.LUT UR4, UR4, 0x1, UR6, 0x78, !UPT ;  /* 0x0000000104041892 */ /* 0x000fe2000f8e7806 */
[C---:B------:R-:W-:Y:S01]  /*2ef0*/  IMAD R11, R5.reuse, UR11, R14 ;  /* 0x0000000b050b7c24 */ /* 0x040fe2000f8e020e */
[----:B------:R-:W-:Y:S01]  /*2f00*/  LOP3.LUT R35, R24, R35, R12, 0xfe, !PT ;  /* 0x0000002318237212 */ /* 0x000fe200078efe0c */
[----:B------:R-:W-:-:S04]  /*2f10*/  IMAD.WIDE.U32 R6, R5, UR10, R26 ;  /* 0x0000000a05067c25 */ /* 0x000fc8000f8e001a */
[----:B------:R-:W-:Y:S02]  /*2f20*/  IMAD.IADD R7, R7, 0x1, R11 ;  /* 0x0000000107077824 */ /* 0x000fe400078e020b */
[----:B------:R-:W-:Y:S02]  /*2f30*/  IMAD.IADD R33, R10, 0x1, -R33 ;  /* 0x000000010a217824 */ /* 0x000fe400078e0a21 */
[----:B------:R-:W-:Y:S01]  /*2f40*/  IMAD.MOV.U32 R32, RZ, RZ, -0x1 ;  /* 0xffffffffff207424 */ /* 0x000fe200078e00ff */
[----:B------:R-:W-:Y:S06]  /*2f50*/  @P0 BRA `(.L_x_31) ;  /* 0x0000004800040947 */ /* 0x000fec0003800000 */
[----:B------:R-:W0:Y:S01]  /*2f60*/  LDC.64 R30, c[0x0][0x5c8] ;  /* 0x00017200ff1e7b82 */ /* 0x000e220000000a00 */
[----:B------:R-:W-:Y:S01]  /*2f70*/  ULDC.64 UR6, c[0x0][0x5c0] ;  /* 0x0001700000067ab9 */ /* 0x000fe20000000a00 */
[----:B------:R-:W-:Y:S01]  /*2f80*/  BSSY B0, `(.L_x_31) ;  /* 0x000047e000007945 */ /* 0x000fe20003800000 */
[-C--:B0-----:R-:W-:Y:S02]  /*2f90*/  IMAD R10, R25, R30.reuse, RZ ;  /* 0x0000001e190a7224 */ /* 0x081fe400078e02ff */
[----:B------:R-:W-:-:S04]  /*2fa0*/  IMAD.WIDE.U32 R6, R35, R30, R6 ;  /* 0x0000001e23067225 */ /* 0x000fc800078e0006 */
[----:B------:R-:W-:Y:S01]  /*2fb0*/  IMAD R13, R35, R31, R10 ;  /* 0x0000001f230d7224 */ /* 0x000fe200078e020a */
[----:B------:R-:W-:Y:S01]  /*2fc0*/  IADD3 R14, P4, R6, UR6, RZ ;  /* 0x00000006060e7c10 */ /* 0x000fe2000ff9e0ff */
[C---:B------:R-:W-:Y:S01]  /*2fd0*/  IMAD.SHL.U32 R11, R30.reuse, 0x80, RZ ;  /* 0x000000801e0b7824 */ /* 0x040fe200078e00ff */
[C---:B------:R-:W-:Y:S01]  /*2fe0*/  LEA R28, P2, R30.reuse, R6, 0x3 ;  /* 0x000000061e1c7211 */ /* 0x040fe200078418ff */
[----:B------:R-:W-:Y:S01]  /*2ff0*/  IMAD.IADD R36, R7, 0x1, R13 ;  /* 0x0000000107247824 */ /* 0x000fe200078e020d */
[----:B------:R-:W-:Y:S02]  /*3000*/  SHF.L.U64.HI R7, R30, 0x7, R31 ;  /* 0x000000071e077819 */ /* 0x000fe4000001021f */
[----:B------:R-:W-:Y:S02]  /*3010*/  IADD3 R10, P1, P0, R6, UR6, R11 ;  /* 0x00000006060a7c10 */ /* 0x000fe4000f83e00b */
[----:B------:R-:W-:Y:S02]  /*3020*/  IADD3.X R15, R36, UR7, RZ, P4, !PT ;  /* 0x00000007240f7c10 */ /* 0x000fe4000a7fe4ff */
[----:B---3-5:R-:W-:-:S02]  /*3030*/  FSETP.NEU.AND P4, PT, R9, RZ, PT ;  /* 0x000000ff0900720b */ /* 0x028fc40003f8d000 */
[----:B------:R-:W-:Y:S02]  /*3040*/  LEA.HI.X R30, R30, R36, R31, 0x3, P2 ;  /* 0x000000241e1e7211 */ /* 0x000fe400010f1c1f */
[C---:B------:R-:W-:Y:S02]  /*3050*/  IADD3 R12, P2, R28.reuse, UR6, RZ ;  /* 0x000000061c0c7c10 */ /* 0x040fe4000ff5e0ff */
[----:B------:R-:W-:Y:S02]  /*3060*/  IADD3 R6, P5, P6, R28, UR6, R11 ;  /* 0x000000061c067c10 */ /* 0x000fe4000febe00b */
[--C-:B------:R-:W-:Y:S02]  /*3070*/  IADD3.X R11, R36, UR7, R7.reuse, P1, P0 ;  /* 0x00000007240b7c10 */ /* 0x100fe40008fe0407 */
[C---:B------:R-:W-:Y:S02]  /*3080*/  IADD3.X R13, R30.reuse, UR7, RZ, P2, !PT ;  /* 0x000000071e0d7c10 */ /* 0x040fe400097fe4ff */
[----:B------:R-:W-:Y:S01]  /*3090*/  IADD3.X R7, R30, UR7, R7, P5, P6 ;  /* 0x000000071e077c10 */ /* 0x000fe2000afec407 */
[----:B------:R-:W-:Y:S06]  /*30a0*/  @!P4 BRA `(.L_x_32) ;  /* 0x00000034009cc947 */ /* 0x000fec0003800000 */
[----:B------:R-:W-:Y:S01]  /*30b0*/  ULDC.64 UR6, c[0x0][0x5b8] ;  /* 0x00016e0000067ab9 */ /* 0x000fe20000000a00 */
[----:B------:R-:W-:Y:S01]  /*30c0*/  ISETP.GE.AND P0, PT, R34, 0x1, PT ;  /* 0x000000012200780c */ /* 0x000fe20003f06270 */
[----:B------:R-:W-:Y:S01]  /*30d0*/  IMAD R28, R29, UR6, RZ ;  /* 0x000000061d1c7c24 */ /* 0x000fe2000f8e02ff */
[----:B------:R-:W-:Y:S01]  /*30e0*/  ULDC.64 UR10, c[0x0][0x5a8] ;  /* 0x00016a00000a7ab9 */ /* 0x000fe20000000a00 */
[----:B------:R-:W-:Y:S01]  /*30f0*/  IMAD.WIDE.U32 R26, R5, UR6, R26 ;  /* 0x00000006051a7c25 */ /* 0x000fe2000f8e001a */
[----:B------:R-:W-:Y:S01]  /*3100*/  ISETP.LT.OR P4, PT, R33, 0x1, !P0 ;  /* 0x000000012100780c */ /* 0x000fe20004781670 */
[----:B------:R-:W-:Y:S02]  /*3110*/  BSSY B1, `(.L_x_33) ;  /* 0x000000c000017945 */ /* 0x000fe40003800000 */
[----:B------:R-:W-:Y:S01]  /*3120*/  IMAD R5, R5, UR7, R28 ;  /* 0x0000000705057c24 */ /* 0x000fe2000f8e021c */
[----:B------:R-:W-:Y:S02]  /*3130*/  ULDC.64 UR6, c[0x0][0x5b0] ;  /* 0x00016c0000067ab9 */ /* 0x000fe40000000a00 */
[----:B------:R-:W-:-:S02]  /*3140*/  IMAD R30, R25, UR6, RZ ;  /* 0x00000006191e7c24 */ /* 0x000fc4000f8e02ff */
[----:B------:R-:W-:Y:S02]  /*3150*/  IMAD.IADD R27, R27, 0x1, R5 ;  /* 0x000000011b1b7824 */ /* 0x000fe400078e0205 */
[C---:B------:R-:W-:Y:S02]  /*3160*/  IMAD R5, R35.reuse, UR7, R30 ;  /* 0x0000000723057c24 */ /* 0x040fe4000f8e021e */
[----:B------:R-:W-:-:S03]  /*3170*/  IMAD.WIDE.U32 R28, R35, UR6, R26 ;  /* 0x00000006231c7c25 */ /* 0x000fc6000f8e001a */
[----:B------:R-:W-:-:S04]  /*3180*/  IADD3 R28, P1, R28, UR10, RZ ;  /* 0x0000000a1c1c7c10 */ /* 0x000fc8000ff3e0ff */
[--C-:B------:R-:W-:Y:S02]  /*3190*/  IADD3.X R29, R29, UR11, R5.reuse, P1, !PT ;  /* 0x0000000b1d1d7c10 */ /* 0x100fe40008ffe405 */
[----:B------:R-:W-:Y:S01]  /*31a0*/  PRMT R5, RZ, 0x7610, R5 ;  /* 0x00007610ff057816 */ /* 0x000fe20000000005 */
[----:B------:R-:W-:Y:S06]  /*31b0*/  @P4 BRA `(.L_x_34) ;  /* 0x0000000000044947 */ /* 0x000fec0003800000 */
[----:B------:R0:W5:Y:S02]  /*31c0*/  LDG.E.U8 R5, desc[UR16][R28.64] ;  /* 0x000000101c057981 */ /* 0x000164000c1e1100 */
.L_x_34:
[----:B------:R-:W-:Y:S05]  /*31d0*/  BSYNC B1 ;  /* 0x0000000000017941 */ /* 0x000fea0003800000 */
.L_x_33:
[----:B-----5:R-:W-:Y:S01]  /*31e0*/  LOP3.LUT R5, R5, 0xff, RZ, 0xc0, !PT ;  /* 0x000000ff05057812 */ /* 0x020fe200078ec0ff */
[----:B------:R-:W-:Y:S01]  /*31f0*/  BSSY B1, `(.L_x_35) ;  /* 0x000000b000017945 */ /* 0x000fe20003800000 */
[----:B------:R-:W-:Y:S02]  /*3200*/  ISETP.LT.OR P2, PT, R33, 0x2, !P0 ;  /* 0x000000022100780c */ /* 0x000fe40004741670 */
[----:B------:R-:W-:-:S05]  /*3210*/  F2FP.F16.E5M2.UNPACK_B R5, R5 ;  /* 0x00000005ff05723e */ /* 0x000fca00020004ff */
[----:B------:R-:W-:Y:S01]  /*3220*/  HADD2.F32 R30, -RZ, R5.H0_H0 ;  /* 0x20000005ff1e7230 */ /* 0x000fe20000004100 */
[----:B------:R-:W-:-:S04]  /*3230*/  PRMT R5, RZ, 0x7610, R5 ;  /* 0x00007610ff057816 */ /* 0x000fc80000000005 */
[----:B------:R-:W-:-:S04]  /*3240*/  FMUL R30, R30, R9 ;  /* 0x000000091e1e7220 */ /* 0x000fc80000400000 */
[----:B--2---:R-:W-:-:S05]  /*3250*/  FFMA R30, R145, R8, R30 ;  /* 0x00000008911e7223 */ /* 0x004fca000000001e */
[----:B------:R-:W-:-:S05]  /*3260*/  F2FP.SATFINITE.E5M2.F32.PACK_AB_MERGE_C R31, RZ, R30, RZ ;  /* 0x0000001eff1f723e */ /* 0x000fca00048060ff */
[----:B------:R1:W-:Y:S01]  /*3270*/  @!P4 STG.E.U8 desc[UR16][R14.64], R31 ;  /* 0x0000001f0e00c986 */ /* 0x0003e2000c101110 */
[----:B------:R-:W-:Y:S05]  /*3280*/  @P2 BRA `(.L_x_36) ;  /* 0x0000000000042947 */ /* 0x000fea0003800000 */
[----:B------:R2:W5:Y:S02]  /*3290*/  LDG.E.U8 R5, desc[UR16][R28.64+0x1] ;  /* 0x000001101c057981 */ /* 0x000564000c1e1100 */
.L_x_36:
[----:B------:R-:W-:Y:S05]  /*32a0*/  BSYNC B1 ;  /* 0x0000000000017941 */ /* 0x000fea0003800000 */
.L_x_35:
[----:B-----5:R-:W-:Y:S01]  /*32b0*/  LOP3.LUT R5, R5, 0xff, RZ, 0xc0, !PT ;  /* 0x000000ff05057812 */ /* 0x020fe200078ec0ff */
[----:B------:R-:W-:Y:S01]  /*32c0*/  BSSY B1, `(.L_x_37) ;  /* 0x0000013000017945 */ /* 0x000fe20003800000 */
[----:B------:R-:W-:Y:S02]  /*32d0*/  IADD3 R37, P1, R35, 0x8, RZ ;  /* 0x0000000823257810 */ /* 0x000fe40007f3e0ff */
[----:B------:R-:W-:-:S03]  /*32e0*/  F2FP.F16.E5M2.UNPACK_B R5, R5 ;  /* 0x00000005ff05723e */ /* 0x000fc600020004ff */
[----:B-1----:R-:W-:Y:S01]  /*32f0*/  IMAD.X R31, RZ, RZ, R25, P1 ;  /* 0x000000ffff1f7224 */ /* 0x002fe200008e0619 */
[----:B------:R-:W-:Y:S01]  /*3300*/  ISETP.GE.AND P1, PT, R34, 0x9, PT ;  /* 0x000000092200780c */ /* 0x000fe20003f26270 */
[----:B------:R-:W-:Y:S02]  /*3310*/  HADD2.F32 R30, -RZ, R5.H0_H0 ;  /* 0x20000005ff1e7230 */ /* 0x000fe40000004100 */
[----:B------:R-:W-:Y:S01]  /*3320*/  IMAD R36, R31, UR6, RZ ;  /* 0x000000061f247c24 */ /* 0x000fe2000f8e02ff */
[----:B------:R-:W-:Y:S02]  /*3330*/  ISETP.LT.OR P5, PT, R33, 0x1, !P1 ;  /* 0x000000012100780c */ /* 0x000fe40004fa1670 */
[----:B------:R-:W-:Y:S01]  /*3340*/  FMUL R5, R30, R9 ;  /* 0x000000091e057220 */ /* 0x000fe20000400000 */
[----:B------:R-:W-:-:S04]  /*3350*/  IMAD.WIDE.U32 R30, R37, UR6, R26 ;  /* 0x00000006251e7c25 */ /* 0x000fc8000f8e001a */
[----:B------:R-:W-:Y:S01]  /*3360*/  FFMA R5, R140, R8, R5 ;  /* 0x000000088c057223 */ /* 0x000fe20000000005 */
[----:B------:R-:W-:Y:S01]  /*3370*/  IMAD R37, R37, UR7, R36 ;  /* 0x0000000725257c24 */ /* 0x000fe2000f8e0224 */
[----:B------:R-:W-:-:S03]  /*3380*/  IADD3 R30, P4, R30, UR10, RZ ;  /* 0x0000000a1e1e7c10 */ /* 0x000fc6000ff9e0ff */
[----:B------:R-:W-:Y:S02]  /*3390*/  F2FP.SATFINITE.E5M2.F32.PACK_AB_MERGE_C R39, RZ, R5, RZ ;  /* 0x00000005ff27723e */ /* 0x000fe400048060ff */
[----:B------:R-:W-:Y:S02]  /*33a0*/  IADD3.X R31, R31, UR11, R37, P4, !PT ;  /* 0x0000000b1f1f7c10 */ /* 0x000fe4000a7fe425 */
[----:B------:R-:W-:Y:S01]  /*33b0*/  PRMT R5, RZ, 0x7610, R5 ;  /* 0x00007610ff057816 */ /* 0x000fe20000000005 */
[----:B------:R1:W-:Y:S01]  /*33c0*/  @!P2 STG.E.U8 desc[UR16][R14.64+0x1], R39 ;  /* 0x000001270e00a986 */ /* 0x0003e2000c101110 */
[----:B------:R-:W-:Y:S05]  /*33d0*/  @P5 BRA `(.L_x_38) ;  /* 0x0000000000045947 */ /* 0x000fea0003800000 */
[----:B------:R3:W5:Y:S02]  /*33e0*/  LDG.E.U8 R5, desc[UR16][R30.64] ;  /* 0x000000101e057981 */ /* 0x000764000c1e1100 */
.L_x_38:
[----:B------:R-:W-:Y:S05]  /*33f0*/  BSYNC B1 ;  /* 0x0000000000017941 */ /* 0x000fea0003800000 */
.L_x_37:
[----:B-----5:R-:W-:Y:S01]  /*3400*/  LOP3.LUT R5, R5, 0xff, RZ, 0xc0, !PT ;  /* 0x000000ff05057812 */ /* 0x020fe200078ec0ff */
[----:B------:R-:W-:Y:S01]  /*3410*/  BSSY B1, `(.L_x_39) ;  /* 0x000000b000017945 */ /* 0x000fe20003800000 */
[----:B------:R-:W-:Y:S02]  /*3420*/  ISETP.LT.OR P2, PT, R33, 0x2, !P1 ;  /* 0x000000022100780c */ /* 0x000fe40004f41670 */
[----:B------:R-:W-:-:S05]  /*3430*/  F2FP.F16.E5M2.UNPACK_B R5, R5 ;  /* 0x00000005ff05723e */ /* 0x000fca00020004ff */
[----:B------:R-:W-:Y:S01]  /*3440*/  HADD2.F32 R36, -RZ, R5.H0_H0 ;  /* 0x20000005ff247230 */ /* 0x000fe20000004100 */
[----:B------:R-:W-:-:S04]  /*3450*/  PRMT R5, RZ, 0x7610, R5 ;  /* 0x00007610ff057816 */ /* 0x000fc80000000005 */
[----:B------:R-:W-:-:S04]  /*3460*/  FMUL R36, R36, R9 ;  /* 0x0000000924247220 */ /* 0x000fc80000400000 */
[----:B------:R-:W-:-:S05]  /*3470*/  FFMA R36, R143, R8, R36 ;  /* 0x000000088f247223 */ /* 0x000fca0000000024 */
[----:B------:R-:W-:-:S05]  /*3480*/  F2FP.SATFINITE.E5M2.F32.PACK_AB_MERGE_C R37, RZ, R36, RZ ;  /* 0x00000024ff25723e */ /* 0x000fca00048060ff */
[----:B------:R4:W-:Y:S01]  /*3490*/  @!P5 STG.E.U8 desc[UR16][R12.64], R37 ;  /* 0x000000250c00d986 */ /* 0x0009e2000c101110 */
[----:B------:R-:W-:Y:S05]  /*34a0*/  @P2 BRA `(.L_x_40) ;  /* 0x0000000000042947 */ /* 0x000fea0003800000 */
[----:B------:R0:W5:Y:S02]  /*34b0*/  LDG.E.U8 R5, desc[UR16][R30.64+0x1] ;  /* 0x000001101e057981 */ /* 0x000164000c1e1100 */
.L_x_40:
[----:B------:R-:W-:Y:S05]  /*34c0*/  BSYNC B1 ;  /* 0x0000000000017941 */ /* 0x000fea0003800000 */
.L_x_39:
[----:B-----5:R-:W-:Y:S01]  /*34d0*/  LOP3.LUT R5, R5, 0xff, RZ, 0xc0, !PT ;  /* 0x000000ff05057812 */ /* 0x020fe200078ec0ff */
[----:B------:R-:W-:Y:S01]  /*34e0*/  BSSY B1, `(.L_x_41) ;  /* 0x000000b000017945 */ /* 0x000fe20003800000 */
[----:B------:R-:W-:Y:S02]  /*34f0*/  ISETP.LT.OR P4, PT, R33, 0x9, !P0 ;  /* 0x000000092100780c */ /* 0x000fe40004781670 */
[----:B------:R-:W-:-:S05]  /*3500*/  F2FP.F16.E5M2.UNPACK_B R5, R5 ;  /* 0x00000005ff05723e */ /* 0x000fca00020004ff */
[----:B------:R-:W-:-:S05]  /*3510*/  HADD2.F32 R36, -RZ, R5.H0_H0 ;  /* 0x20000005ff247230 */ /* 0x000fca0000004100 */
[----:B------:R-:W-:-:S04]  /*3520*/  FMUL R5, R36, R9 ;  /* 0x0000000924057220 */ /* 0x000fc80000400000 */
[----:B------:R-:W-:-:S05]  /*3530*/  FFMA R5, R138, R8, R5 ;  /* 0x000000088a057223 */ /* 0x000fca0000000005 */
[----:B----4-:R-:W-:Y:S02]  /*3540*/  F2FP.SATFINITE.E5M2.F32.PACK_AB_MERGE_C R37, RZ, R5, RZ ;  /* 0x00000005ff25723e */ /* 0x010fe400048060ff */
[----:B------:R-:W-:-:S03]  /*3550*/  PRMT R5, RZ, 0x7610, R5 ;  /* 0x00007610ff057816 */ /* 0x000fc60000000005 */
[----:B------:R4:W-:Y:S01]  /*3560*/  @!P2 STG.E.U8 desc[UR16][R12.64+0x1], R37 ;  /* 0x000001250c00a986 */ /* 0x0009e2000c101110 */
[----:B------:R-:W-:Y:S05]  /*3570*/  @P4 BRA `(.L_x_42) ;  /* 0x0000000000044947 */ /* 0x000fea0003800000 */
[----:B------:R0:W5:Y:S02]  /*3580*/  LDG.E.U8 R5, desc[UR16][R28.64+0x8] ;  /* 0x000008101c057981 */ /* 0x000164000c1e1100 */
.L_x_42:
[----:B------:R-:W-:Y:S05]  /*3590*/  BSYNC B1 ;  /* 0x0000000000017941 */ /* 0x000fea0003800000 */
.L_x_41:
        /* <DEDUP_REMOVED lines=8> */
[----:B----4-:R-:W-:-:S05]  /*3620*/  F2FP.SATFINITE.E5M2.F32.PACK_AB_MERGE_C R37, RZ, R36, RZ ;  /* 0x00000024ff25723e */ /* 0x010fca00048060ff */
[----:B------:R4:W-:Y:S01]  /*3630*/  @!P4 STG.E.U8 desc[UR16][R14.64+0x8], R37 ;  /* 0x000008250e00c986 */ /* 0x0009e2000c101110 */
[----:B------:R-:W-:Y:S05]  /*3640*/  @P2 BRA `(.L_x_44) ;  /* 0x0000000000042947 */ /* 0x000fea0003800000 */
[----:B------:R0:W5:Y:S02]  /*3650*/  LDG.E.U8 R5, desc[UR16][R28.64+0x9] ;  /* 0x000009101c057981 */ /* 0x000164000c1e1100 */
.L_x_44:
[----:B------:R-:W-:Y:S05]  /*3660*/  BSYNC B1 ;  /* 0x0000000000017941 */ /* 0x000fea0003800000 */
.L_x_43:
        /* <DEDUP_REMOVED lines=12> */
.L_x_46:
[----:B------:R-:W-:Y:S05]  /*3730*/  BSYNC B1 ;  /* 0x0000000000017941 */ /* 0x000fea0003800000 */
.L_x_45:
        /* <DEDUP_REMOVED lines=12> */
.L_x_48:
[----:B------:R-:W-:Y:S05]  /*3800*/  BSYNC B1 ;  /* 0x0000000000017941 */ /* 0x000fea0003800000 */
.L_x_47:
        /* <DEDUP_REMOVED lines=12> */
.L_x_50:
[----:B------:R-:W-:Y:S05]  /*38d0*/  BSYNC B1 ;  /* 0x0000000000017941 */ /* 0x000fea0003800000 */
.L_x_49:
        /* <DEDUP_REMOVED lines=12> */
.L_x_52:
[----:B------:R-:W-:Y:S05]  /*39a0*/  BSYNC B1 ;  /* 0x0000000000017941 */ /* 0x000fea0003800000 */
.L_x_51:
        /* <DEDUP_REMOVED lines=12> */
.L_x_54:
[----:B------:R-:W-:Y:S05]  /*3a70*/  BSYNC B1 ;  /* 0x0000000000017941 */ /* 0x000fea0003800000 */
.L_x_53:
        /* <DEDUP_REMOVED lines=12> */
.L_x_56:
[----:B------:R-:W-:Y:S05]  /*3b40*/  BSYNC B1 ;  /* 0x0000000000017941 */ /* 0x000fea0003800000 */
.L_x_55:
        /* <DEDUP_REMOVED lines=12> */
.L_x_58:
[----:B------:R-:W-:Y:S05]  /*3c10*/  BSYNC B1 ;  /* 0x0000000000017941 */ /* 0x000fea0003800000 */
.L_x_57:
        /* <DEDUP_REMOVED lines=12> */
.L_x_60:
[----:B------:R-:W-:Y:S05]  /*3ce0*/  BSYNC B1 ;  /* 0x0000000000017941 */ /* 0x000fea0003800000 */
.L_x_59:
        /* <DEDUP_REMOVED lines=12> */
.L_x_62:
[----:B------:R-:W-:Y:S05]  /*3db0*/  BSYNC B1 ;  /* 0x0000000000017941 */ /* 0x000fea0003800000 */
.L_x_61:
        /* <DEDUP_REMOVED lines=12> */
.L_x_64:
[----:B------:R-:W-:Y:S05]  /*3e80*/  BSYNC B1 ;  /* 0x0000000000017941 */ /* 0x000fea0003800000 */
.L_x_63:
        /* <DEDUP_REMOVED lines=12> */
.L_x_66:
[----:B------:R-:W-:Y:S05]  /*3f50*/  BSYNC B1 ;  /* 0x0000000000017941 */ /* 0x000fea0003800000 */
.L_x_65:
        /* <DEDUP_REMOVED lines=12> */
.L_x_68:
[----:B------:R-:W-:Y:S05]  /*4020*/  BSYNC B1 ;  /* 0x0000000000017941 */ /* 0x000fea0003800000 */
.L_x_67:
        /* <DEDUP_REMOVED lines=12> */
.L_x_70:
[----:B------:R-:W-:Y:S05]  /*40f0*/  BSYNC B1 ;  /* 0x0000000000017941 */ /* 0x000fea0003800000 */
.L_x_69:
        /* <DEDUP_REMOVED lines=12> */
.L_x_72:
[----:B------:R-:W-:Y:S05]  /*41c0*/  BSYNC B1 ;  /* 0x0000000000017941 */ /* 0x000fea0003800000 */
.L_x_71:
        /* <DEDUP_REMOVED lines=12> */
.L_x_74:
[----:B------:R-:W-:Y:S05]  /*4290*/  BSYNC B1 ;  /* 0x0000000000017941 */ /* 0x000fea0003800000 */
.L_x_73:
        /* <DEDUP_REMOVED lines=12> */
.L_x_76:
[----:B------:R-:W-:Y:S05]  /*4360*/  BSYNC B1 ;  /* 0x0000000000017941 */ /* 0x000fea0003800000 */
.L_x_75:
        /* <DEDUP_REMOVED lines=12> */
.L_x_78:
[----:B------:R-:W-:Y:S05]  /*4430*/  BSYNC B1 ;  /* 0x0000000000017941 */ /* 0x000fea0003800000 */
.L_x_77:
        /* <DEDUP_REMOVED lines=12> */
.L_x_80:
[----:B------:R-:W-:Y:S05]  /*4500*/  BSYNC B1 ;  /* 0x0000000000017941 */ /* 0x000fea0003800000 */
.L_x_79:
        /* <DEDUP_REMOVED lines=12> */
.L_x_82:
[----:B------:R-:W-:Y:S05]  /*45d0*/  BSYNC B1 ;  /* 0x0000000000017941 */ /* 0x000fea0003800000 */
.L_x_81:
        /* <DEDUP_REMOVED lines=12> */
.L_x_84:
[----:B------:R-:W-:Y:S05]  /*46a0*/  BSYNC B1 ;  /* 0x0000000000017941 */ /* 0x000fea0003800000 */
.L_x_83:
        /* <DEDUP_REMOVED lines=12> */
.L_x_86:
[----:B------:R-:W-:Y:S05]  /*4770*/  BSYNC B1 ;  /* 0x0000000000017941 */ /* 0x000fea0003800000 */
.L_x_85:
        /* <DEDUP_REMOVED lines=12> */
.L_x_88:
[----:B------:R-:W-:Y:S05]  /*4840*/  BSYNC B1 ;  /* 0x0000000000017941 */ /* 0x000fea0003800000 */
.L_x_87:
        /* <DEDUP_REMOVED lines=12> */
.L_x_90:
[----:B------:R-:W-:Y:S05]  /*4910*/  BSYNC B1 ;  /* 0x0000000000017941 */ /* 0x000fea0003800000 */
.L_x_89:
        /* <DEDUP_REMOVED lines=12> */
.L_x_92:
[----:B------:R-:W-:Y:S05]  /*49e0*/  BSYNC B1 ;  /* 0x0000000000017941 */ /* 0x000fea0003800000 */
.L_x_91:
[----:B-----5:R-:W-:Y:S01]  /*49f0*/  LOP3.LUT R5, R5, 0xff, RZ, 0xc0, !PT ;  /* 0x000000ff05057812 */ /* 0x020fe200078ec0ff */
[----:B------:R-:W-:Y:S01]  /*4a00*/  BSSY B1, `(.L_x_93) ;  /* 0x000000b000017945 */ /* 0x000fe20003800000 */
[----:B------:R-:W-:Y:S02]  /*4a10*/  ISETP.LT.OR P2, PT, R33, 0x39, !P1 ;  /* 0x000000392100780c */ /* 0x000fe40004f41670 */
[----:B------:R-:W-:-:S05]  /*4a20*/  F2FP.F16.E5M2.UNPACK_B R5, R5 ;  /* 0x00000005ff05723e */ /* 0x000fca00020004ff */
[----:B0-2---:R-:W-:-:S05]  /*4a30*/  HADD2.F32 R28, -RZ, R5.H0_H0 ;  /* 0x20000005ff1c7230 */ /* 0x005fca0000004100 */
[----:B------:R-:W-:-:S04]  /*4a40*/  FMUL R5, R28, R9 ;  /* 0x000000091c057220 */ /* 0x000fc80000400000 */
[----:B------:R-:W-:-:S05]  /*4a50*/  FFMA R5, R112, R8, R5 ;  /* 0x0000000870057223 */ /* 0x000fca0000000005 */
[----:B------:R-:W-:Y:S02]  /*4a60*/  F2FP.SATFINITE.E5M2.F32.PACK_AB_MERGE_C R29, RZ, R5, RZ ;  /* 0x00000005ff1d723e */ /* 0x000fe400048060ff */
[----:B------:R-:W-:-:S03]  /*4a70*/  PRMT R5, RZ, 0x7610, R5 ;  /* 0x00007610ff057816 */ /* 0x000fc60000000005 */
[----:B------:R0:W-:Y:S01]  /*4a80*/  @!P0 STG.E.U8 desc[UR16][R14.64+0x39], R29 ;  /* 0x0000391d0e008986 */ /* 0x0001e2000c101110 */
[----:B------:R-:W-:Y:S05]  /*4a90*/  @P2 BRA `(.L_x_94) ;  /* 0x0000000000042947 */ /* 0x000fea0003800000 */
[----:B------:R2:W5:Y:S02]  /*4aa0*/  LDG.E.U8 R5, desc[UR16][R30.64+0x38] ;  /* 0x000038101e057981 */ /* 0x000564000c1e1100 */
.L_x_94:
[----:B------:R-:W-:Y:S05]  /*4ab0*/  BSYNC B1 ;  /* 0x0000000000017941 */ /* 0x000fea0003800000 */
.L_x_93:
[----:B-----5:R-:W-:Y:S01]  /*4ac0*/  LOP3.LUT R5, R5, 0xff, RZ, 0xc0, !PT ;  /* 0x000000ff05057812 */ /* 0x020fe200078ec0ff */
[----:B------:R-:W-:Y:S01]  /*4ad0*/  BSSY B1, `(.L_x_95) ;  /* 0x000000b000017945 */ /* 0x000fe20003800000 */
[----:B------:R-:W-:Y:S02]  /*4ae0*/  ISETP.LT.OR P1, PT, R33, 0x3a, !P1 ;  /* 0x0000003a2100780c */ /* 0x000fe40004f21670 */
[----:B------:R-:W-:-:S05]  /*4af0*/  F2FP.F16.E5M2.UNPACK_B R5, R5 ;  /* 0x00000005ff05723e */ /* 0x000fca00020004ff */
[----:B01--4-:R-:W-:Y:S01]  /*4b00*/  HADD2.F32 R14, -RZ, R5.H0_H0 ;  /* 0x20000005ff0e7230 */ /* 0x013fe20000004100 */
[----:B------:R-:W-:-:S04]  /*4b10*/  PRMT R5, RZ, 0x7610, R5 ;  /* 0x00007610ff057816 */ /* 0x000fc80000000005 */
[----:B------:R-:W-:-:S04]  /*4b20*/  FMUL R14, R14, R9 ;  /* 0x000000090e0e7220 */ /* 0x000fc80000400000 */
[----:B------:R-:W-:-:S05]  /*4b30*/  FFMA R14, R115, R8, R14 ;  /* 0x00000008730e7223 */ /* 0x000fca000000000e */
[----:B------:R-:W-:-:S05]  /*4b40*/  F2FP.SATFINITE.E5M2.F32.PACK_AB_MERGE_C R15, RZ, R14, RZ ;  /* 0x0000000eff0f723e */ /* 0x000fca00048060ff */
[----:B------:R0:W-:Y:S01]  /*4b50*/  @!P2 STG.E.U8 desc[UR16][R12.64+0x38], R15 ;  /* 0x0000380f0c00a986 */ /* 0x0001e2000c101110 */
[----:B------:R-:W-:Y:S05]  /*4b60*/  @P1 BRA `(.L_x_96) ;  /* 0x0000000000041947 */ /* 0x000fea0003800000 */
[----:B------:R1:W5:Y:S02]  /*4b70*/  LDG.E.U8 R5, desc[UR16][R30.64+0x39] ;  /* 0x000039101e057981 */ /* 0x000364000c1e1100 */
.L_x_96:
[----:B------:R-:W-:Y:S05]  /*4b80*/  BSYNC B1 ;  /* 0x0000000000017941 */ /* 0x000fea0003800000 */
.L_x_95:
[----:B-----5:R-:W-:Y:S01]  /*4b90*/  LOP3.LUT R5, R5, 0xff, RZ, 0xc0, !PT ;  /* 0x000000ff05057812 */ /* 0x020fe200078ec0ff */
[----:B------:R-:W-:Y:S01]  /*4ba0*/  BSSY B1, `(.L_x_97) ;  /* 0x0000013000017945 */ /* 0x000fe20003800000 */
[----:B------:R-:W-:Y:S02]  /*4bb0*/  IADD3 R29, P0, R35, 0x80, RZ ;  /* 0x00000080231d7810 */ /* 0x000fe40007f1e0ff */
[----:B------:R-:W-:-:S03]  /*4bc0*/  F2FP.F16.E5M2.UNPACK_B R5, R5 ;  /* 0x00000005ff05723e */ /* 0x000fc600020004ff */
[----:B0-----:R-:W-:Y:S01]  /*4bd0*/  IMAD.X R15, RZ, RZ, R25, P0 ;  /* 0x000000ffff0f7224 */ /* 0x001fe200000e0619 */
        /* <DEDUP_REMOVED lines=9> */
[----:B-123--:R-:W-:Y:S02]  /*4c70*/  F2FP.SATFINITE.E5M2.F32.PACK_AB_MERGE_C R31, RZ, R5, RZ ;  /* 0x00000005ff1f723e */ /* 0x00efe400048060ff */
[----:B------:R-:W-:Y:S02]  /*4c80*/  IADD3.X R15, R15, UR11, R29, P2, !PT ;  /* 0x0000000b0f0f7c10 */ /* 0x000fe400097fe41d */
[----:B------:R-:W-:Y:S01]  /*4c90*/  PRMT R5, RZ, 0x7610, R5 ;  /* 0x00007610ff057816 */ /* 0x000fe20000000005 */
[----:B------:R0:W-:Y:S01]  /*4ca0*/  @!P1 STG.E.U8 desc[UR16][R12.64+0x39], R31 ;  /* 0x0000391f0c009986 */ /* 0x0001e2000c101110 */
[----:B------:R-:W-:Y:S05]  /*4cb0*/  @P4 BRA `(.L_x_98) ;  /* 0x0000000000044947 */ /* 0x000fea0003800000 */
[----:B------:R1:W5:Y:S02]  /*4cc0*/  LDG.E.U8 R5, desc[UR16][R14.64] ;  /* 0x000000100e057981 */ /* 0x000364000c1e1100 */
.L_x_98:
[----:B------:R-:W-:Y:S05]  /*4cd0*/  BSYNC B1 ;  /* 0x0000000000017941 */ /* 0x000fea0003800000 */
.L_x_97:
[----:B-----5:R-:W-:Y:S01]  /*4ce0*/  LOP3.LUT R5, R5, 0xff, RZ, 0xc0, !PT ;  /* 0x000000ff05057812 */ /* 0x020fe200078ec0ff */
[----:B------:R-:W-:Y:S01]  /*4cf0*/  BSSY B1, `(.L_x_99) ;  /* 0x000000b000017945 */ /* 0x000fe20003800000 */
[----:B------:R-:W-:Y:S02]  /*4d00*/  ISETP.LT.OR P2, PT, R33, 0x2, !P0 ;  /* 0x000000022100780c */ /* 0x000fe40004741670 */
[----:B------:R-:W-:-:S05]  /*4d10*/  F2FP.F16.E5M2.UNPACK_B R5, R5 ;  /* 0x00000005ff05723e */ /* 0x000fca00020004ff */
[----:B0-----:R-:W-:Y:S01]  /*4d20*/  HADD2.F32 R12, -RZ, R5.H0_H0 ;  /* 0x20000005ff0c7230 */ /* 0x001fe20000004100 */
[----:B------:R-:W-:-:S04]  /*4d30*/  PRMT R5, RZ, 0x7610, R5 ;  /* 0x00007610ff057816 */ /* 0x000fc80000000005 */
[----:B------:R-:W-:-:S04]  /*4d40*/  FMUL R12, R12, R9 ;  /* 0x000000090c0c7220 */ /* 0x000fc80000400000 */
[----:B------:R-:W-:-:S05]  /*4d50*/  FFMA R12, R113, R8, R12 ;  /* 0x00000008710c7223 */ /* 0x000fca000000000c */
[----:B------:R-:W-:-:S05]  /*4d60*/  F2FP.SATFINITE.E5M2.F32.PACK_AB_MERGE_C R13, RZ, R12, RZ ;  /* 0x0000000cff0d723e */ /* 0x000fca00048060ff */
[----:B------:R0:W-:Y:S01]  /*4d70*/  @!P4 STG.E.U8 desc[UR16][R10.64], R13 ;  /* 0x0000000d0a00c986 */ /* 0x0001e2000c101110 */
[----:B------:R-:W-:Y:S05]  /*4d80*/  @P2 BRA `(.L_x_100) ;  /* 0x0000000000042947 */ /* 0x000fea0003800000 */
[----:B------:R2:W5:Y:S02]  /*4d90*/  LDG.E.U8 R5, desc[UR16][R14.64+0x1] ;  /* 0x000001100e057981 */ /* 0x000564000c1e1100 */
.L_x_100:
[----:B------:R-:W-:Y:S05]  /*4da0*/  BSYNC B1 ;  /* 0x0000000000017941 */ /* 0x000fea0003800000 */
.L_x_99:
[----:B-----5:R-:W-:Y:S01]  /*4db0*/  LOP3.LUT R5, R5, 0xff, RZ, 0xc0, !PT ;  /* 0x000000ff05057812 */ /* 0x020fe200078ec0ff */
[----:B------:R-:W-:Y:S01]  /*4dc0*/  BSSY B1, `(.L_x_101) ;  /* 0x0000013000017945 */ /* 0x000fe20003800000 */
[----:B------:R-:W-:Y:S02]  /*4dd0*/  IADD3 R35, P1, R35, 0x88, RZ ;  /* 0x0000008823237810 */ /* 0x000fe40007f3e0ff */
[----:B------:R-:W-:-:S03]  /*4de0*/  F2FP.F16.E5M2.UNPACK_B R5, R5 ;  /* 0x00000005ff05723e */ /* 0x000fc600020004ff */
[----:B------:R-:W-:Y:S01]  /*4df0*/  IMAD.X R24, RZ, RZ, R25, P1 ;  /* 0x000000ffff187224 */ /* 0x000fe200008e0619 */
[----:B------:R-:W-:Y:S01]  /*4e00*/  ISETP.GE.AND P1, PT, R34, 0x89, PT ;  /* 0x000000892200780c */ /* 0x000fe20003f26270 */
[----:B------:R-:W-:Y:S02]  /*4e10*/  HADD2.F32 R12, -RZ, R5.H0_H0 ;  /* 0x20000005ff0c7230 */ /* 0x000fe40000004100 */
[----:B------:R-:W-:Y:S01]  /*4e20*/  IMAD R24, R24, UR6, RZ ;  /* 0x0000000618187c24 */ /* 0x000fe2000f8e02ff */
[----:B------:R-:W-:Y:S01]  /*4e30*/  ISETP.LT.OR P5, PT, R33, 0x1, !P1 ;  /* 0x000000012100780c */ /* 0x000fe20004fa1670 */
[----:B------:R-:W-:-:S04]  /*4e40*/  IMAD.WIDE.U32 R26, R35, UR6, R26 ;  /* 0x00000006231a7c25 */ /* 0x000fc8000f8e001a */
[----:B------:R-:W-:Y:S01]  /*4e50*/  FMUL R5, R12, R9 ;  /* 0x000000090c057220 */ /* 0x000fe20000400000 */
[----:B------:R-:W-:-:S03]  /*4e60*/  IMAD R35, R35, UR7, R24 ;  /* 0x0000000723237c24 */ /* 0x000fc6000f8e0218 */
[----:B------:R-:W-:Y:S01]  /*4e70*/  FFMA R5, R108, R8, R5 ;  /* 0x000000086c057223 */ /* 0x000fe20000000005 */
[----:B------:R-:W-:-:S04]  /*4e80*/  IADD3 R12, P4, R26, UR10, RZ ;  /* 0x0000000a1a0c7c10 */ /* 0x000fc8000ff9e0ff */
[----:B------:R-:W-:Y:S02]  /*4e90*/  F2FP.SATFINITE.E5M2.F32.PACK_AB_MERGE_C R25, RZ, R5, RZ ;  /* 0x00000005ff19723e */ /* 0x000fe400048060ff */
[----:B0-----:R-:W-:Y:S02]  /*4ea0*/  IADD3.X R13, R27, UR11, R35, P4, !PT ;  /* 0x0000000b1b0d7c10 */ /* 0x001fe4000a7fe423 */
[----:B------:R-:W-:Y:S01]  /*4eb0*/  PRMT R5, RZ, 0x7610, R5 ;  /* 0x00007610ff057816 */ /* 0x000fe20000000005 */
[----:B------:R0:W-:Y:S01]  /*4ec0*/  @!P2 STG.E.U8 desc[UR16][R10.64+0x1], R25 ;  /* 0x000001190a00a986 */ /* 0x0001e2000c101110 */
[----:B------:R-:W-:Y:S05]  /*4ed0*/  @P5 BRA `(.L_x_102) ;  /* 0x0000000000045947 */ /* 0x000fea0003800000 */
[----:B------:R3:W5:Y:S02]  /*4ee0*/  LDG.E.U8 R5, desc[UR16][R12.64] ;  /* 0x000000100c057981 */ /* 0x000764000c1e1100 */
.L_x_102:
[----:B------:R-:W-:Y:S05]  /*4ef0*/  BSYNC B1 ;  /* 0x0000000000017941 */ /* 0x000fea0003800000 */
.L_x_101:
        /* <DEDUP_REMOVED lines=8> */
[----:B0-----:R-:W-:-:S05]  /*4f80*/  F2FP.SATFINITE.E5M2.F32.PACK_AB_MERGE_C R25, RZ, R24, RZ ;  /* 0x00000018ff19723e */ /* 0x001fca00048060ff */
[----:B------:R0:W-:Y:S01]  /*4f90*/  @!P5 STG.E.U8 desc[UR16][R6.64], R25 ;  /* 0x000000190600d986 */ /* 0x0001e2000c101110 */
[----:B------:R-:W-:Y:S05]  /*4fa0*/  @P2 BRA `(.L_x_104) ;  /* 0x0000000000042947 */ /* 0x000fea0003800000 */
[----:B------:R4:W5:Y:S02]  /*4fb0*/  LDG.E.U8 R5, desc[UR16][R12.64+0x1] ;  /* 0x000001100c057981 */ /* 0x000964000c1e1100 */
.L_x_104:
[----:B------:R-:W-:Y:S05]  /*4fc0*/  BSYNC B1 ;  /* 0x0000000000017941 */ /* 0x000fea0003800000 */
.L_x_103:
[----:B-----5:R-:W-:Y:S01]  /*4fd0*/  LOP3.LUT R5, R5, 0xff, RZ, 0xc0, !PT ;  /* 0x000000ff05057812 */ /* 0x020fe200078ec0ff */
[----:B------:R-:W-:Y:S01]  /*4fe0*/  BSSY B1, `(.L_x_105) ;  /* 0x000000b000017945 */ /* 0x000fe20003800000 */
[----:B------:R-:W-:Y:S02]  /*4ff0*/  ISETP.LT.OR P4, PT, R33, 0x9, !P0 ;  /* 0x000000092100780c */ /* 0x000fe40004781670 */
[----:B------:R-:W-:-:S05]  /*5000*/  F2FP.F16.E5M2.UNPACK_B R5, R5 ;  /* 0x00000005ff05723e */ /* 0x000fca00020004ff */
[----:B------:R-:W-:-:S05]  /*5010*/  HADD2.F32 R24, -RZ, R5.H0_H0 ;  /* 0x20000005ff187230 */ /* 0x000fca0000004100 */
[----:B------:R-:W-:-:S04]  /*5020*/  FMUL R5, R24, R9 ;  /* 0x0000000918057220 */ /* 0x000fc80000400000 */
[----:B------:R-:W-:-:S05]  /*5030*/  FFMA R5, R106, R8, R5 ;  /* 0x000000086a057223 */ /* 0x000fca0000000005 */
[----:B0-----:R-:W-:Y:S02]  /*5040*/  F2FP.SATFINITE.E5M2.F32.PACK_AB_MERGE_C R25, RZ, R5, RZ ;  /* 0x00000005ff19723e */ /* 0x001fe400048060ff */
[----:B------:R-:W-:-:S03]  /*5050*/  PRMT R5, RZ, 0x7610, R5 ;  /* 0x00007610ff057816 */ /* 0x000fc60000000005 */
[----:B------:R0:W-:Y:S01]  /*5060*/  @!P2 STG.E.U8 desc[UR16][R6.64+0x1], R25 ;  /* 0x000001190600a986 */ /* 0x0001e2000c101110 */
[----:B------:R-:W-:Y:S05]  /*5070*/  @P4 BRA `(.L_x_106) ;  /* 0x0000000000044947 */ /* 0x000fea0003800000 */
[----:B------:R0:W5:Y:S02]  /*5080*/  LDG.E.U8 R5, desc[UR16][R14.64+0x8] ;  /* 0x000008100e057981 */ /* 0x000164000c1e1100 */
.L_x_106:
[----:B------:R-:W-:Y:S05]  /*5090*/  BSYNC B1 ;  /* 0x0000000000017941 */ /* 0x000fea0003800000 */
.L_x_105:
        /* <DEDUP_REMOVED lines=12> */
.L_x_108:
[----:B------:R-:W-:Y:S05]  /*5160*/  BSYNC B1 ;  /* 0x0000000000017941 */ /* 0x000fea0003800000 */
.L_x_107:
        /* <DEDUP_REMOVED lines=12> */
.L_x_110:
[----:B------:R-:W-:Y:S05]  /*5230*/  BSYNC B1 ;  /* 0x0000000000017941 */ /* 0x000fea0003800000 */
.L_x_109:
        /* <DEDUP_REMOVED lines=12> */
.L_x_112:
[----:B------:R-:W-:Y:S05]  /*5300*/  BSYNC B1 ;  /* 0x0000000000017941 */ /* 0x000fea0003800000 */
.L_x_111:
        /* <DEDUP_REMOVED lines=12> */
.L_x_114:
[----:B------:R-:W-:Y:S05]  /*53d0*/  BSYNC B1 ;  /* 0x0000000000017941 */ /* 0x000fea0003800000 */
.L_x_113:
        /* <DEDUP_REMOVED lines=12> */
.L_x_116:
[----:B------:R-:W-:Y:S05]  /*54a0*/  BSYNC B1 ;  /* 0x0000000000017941 */ /* 0x000fea0003800000 */
.L_x_115:
        /* <DEDUP_REMOVED lines=12> */
.L_x_118:
[----:B------:R-:W-:Y:S05]  /*5570*/  BSYNC B1 ;  /* 0x0000000000017941 */ /* 0x000fea0003800000 */
.L_x_117:
        /* <DEDUP_REMOVED lines=12> */
.L_x_120:
[----:B------:R-:W-:Y:S05]  /*5640*/  BSYNC B1 ;  /* 0x0000000000017941 */ /* 0x000fea0003800000 */
.L_x_119:
        /* <DEDUP_REMOVED lines=12> */
.L_x_122:
[----:B------:R-:W-:Y:S05]  /*5710*/  BSYNC B1 ;  /* 0x0000000000017941 */ /* 0x000fea0003800000 */
.L_x_121:
        /* <DEDUP_REMOVED lines=12> */
.L_x_124:
[----:B------:R-:W-:Y:S05]  /*57e0*/  BSYNC B1 ;  /* 0x0000000000017941 */ /* 0x000fea0003800000 */
.L_x_123:
        /* <DEDUP_REMOVED lines=12> */
.L_x_126:
[----:B------:R-:W-:Y:S05]  /*58b0*/  BSYNC B1 ;  /* 0x0000000000017941 */ /* 0x000fea0003800000 */
.L_x_125:
        /* <DEDUP_REMOVED lines=12> */
.L_x_128:
[----:B------:R-:W-:Y:S05]  /*5980*/  BSYNC B1 ;  /* 0x0000000000017941 */ /* 0x000fea0003800000 */
.L_x_127:
        /* <DEDUP_REMOVED lines=12> */
.L_x_130:
[----:B------:R-:W-:Y:S05]  /*5a50*/  BSYNC B1 ;  /* 0x0000000000017941 */ /* 0x000fea0003800000 */
.L_x_129:
        /* <DEDUP_REMOVED lines=12> */
.L_x_132:
[----:B------:R-:W-:Y:S05]  /*5b20*/  BSYNC B1 ;  /* 0x0000000000017941 */ /* 0x000fea0003800000 */
.L_x_131:
        /* <DEDUP_REMOVED lines=12> */
.L_x_134:
[----:B------:R-:W-:Y:S05]  /*5bf0*/  BSYNC B1 ;  /* 0x0000000000017941 */ /* 0x000fea0003800000 */
.L_x_133:
        /* <DEDUP_REMOVED lines=12> */
.L_x_136:
[----:B------:R-:W-:Y:S05]  /*5cc0*/  BSYNC B1 ;  /* 0x0000000000017941 */ /* 0x000fea0003800000 */
.L_x_135:
        /* <DEDUP_REMOVED lines=12> */
.L_x_138:
[----:B------:R-:W-:Y:S05]  /*5d90*/  BSYNC B1 ;  /* 0x0000000000017941 */ /* 0x000fea0003800000 */
.L_x_137:
        /* <DEDUP_REMOVED lines=12> */
.L_x_140:
[----:B------:R-:W-:Y:S05]  /*5e60*/  BSYNC B1 ;  /* 0x0000000000017941 */ /* 0x000fea0003800000 */
.L_x_139:
        /* <DEDUP_REMOVED lines=12> */
.L_x_142:
[----:B------:R-:W-:Y:S05]  /*5f30*/  BSYNC B1 ;  /* 0x0000000000017941 */ /* 0x000fea0003800000 */
.L_x_141:
        /* <DEDUP_REMOVED lines=12> */
.L_x_144:
[----:B------:R-:W-:Y:S05]  /*6000*/  BSYNC B1 ;  /* 0x0000000000017941 */ /* 0x000fea0003800000 */
.L_x_143:
        /* <DEDUP_REMOVED lines=12> */
.L_x_146:
[----:B------:R-:W-:Y:S05]  /*60d0*/  BSYNC B1 ;  /* 0x0000000000017941 */ /* 0x000fea0003800000 */
.L_x_145:
        /* <DEDUP_REMOVED lines=12> */
.L_x_148:
[----:B------:R-:W-:Y:S05]  /*61a0*/  BSYNC B1 ;  /* 0x0000000000017941 */ /* 0x000fea0003800000 */
.L_x_147:
        /* <DEDUP_REMOVED lines=12> */
.L_x_150:
[----:B------:R-:W-:Y:S05]  /*6270*/  BSYNC B1 ;  /* 0x0000000000017941 */ /* 0x000fea0003800000 */
.L_x_149:
        /* <DEDUP_REMOVED lines=12> */
.L_x_152:
[----:B------:R-:W-:Y:S05]  /*6340*/  BSYNC B1 ;  /* 0x0000000000017941 */ /* 0x000fea0003800000 */
.L_x_151:
        /* <DEDUP_REMOVED lines=12> */
.L_x_154:
[----:B------:R-:W-:Y:S05]  /*6410*/  BSYNC B1 ;  /* 0x0000000000017941 */ /* 0x000fea0003800000 */
.L_x_153:
        /* <DEDUP_REMOVED lines=12> */
.L_x_156:
[----:B------:R-:W-:Y:S05]  /*64e0*/  BSYNC B1 ;  /* 0x0000000000017941 */ /* 0x000fea0003800000 */
.L_x_155:
[----:B-----5:R-:W-:Y:S01]  /*64f0*/  LOP3.LUT R5, R5, 0xff, RZ, 0xc0, !PT ;  /* 0x000000ff05057812 */ /* 0x020fe200078ec0ff */
[----:B------:R-:W-:Y:S01]  /*6500*/  BSSY B1, `(.L_x_157) ;  /* 0x000000b000017945 */ /* 0x000fe20003800000 */
[----:B------:R-:W-:Y:S02]  /*6510*/  ISETP.LT.OR P2, PT, R33, 0x39, !P1 ;  /* 0x000000392100780c */ /* 0x000fe40004f41670 */
[----:B------:R-:W-:-:S05]  /*6520*/  F2FP.F16.E5M2.UNPACK_B R5, R5 ;  /* 0x00000005ff05723e */ /* 0x000fca00020004ff */
[----:B012---:R-:W-:-:S05]  /*6530*/  HADD2.F32 R14, -RZ, R5.H0_H0 ;  /* 0x20000005ff0e7230 */ /* 0x007fca0000004100 */
[----:B------:R-:W-:-:S04]  /*6540*/  FMUL R5, R14, R9 ;  /* 0x000000090e057220 */ /* 0x000fc80000400000 */
[----:B------:R-:W-:-:S05]  /*6550*/  FFMA R5, R16, R8, R5 ;  /* 0x0000000810057223 */ /* 0x000fca0000000005 */
[----:B------:R-:W-:Y:S02]  /*6560*/  F2FP.SATFINITE.E5M2.F32.PACK_AB_MERGE_C R15, RZ, R5, RZ ;  /* 0x00000005ff0f723e */ /* 0x000fe400048060ff */
[----:B------:R-:W-:-:S03]  /*6570*/  PRMT R5, RZ, 0x7610, R5 ;  /* 0x00007610ff057816 */ /* 0x000fc60000000005 */
[----:B------:R0:W-:Y:S01]  /*6580*/  @!P0 STG.E.U8 desc[UR16][R10.64+0x39], R15 ;  /* 0x0000390f0a008986 */ /* 0x0001e2000c101110 */
[----:B------:R-:W-:Y:S05]  /*6590*/  @P2 BRA `(.L_x_158) ;  /* 0x0000000000042947 */ /* 0x000fea0003800000 */
[----:B------:R1:W5:Y:S02]  /*65a0*/  LDG.E.U8 R5, desc[UR16][R12.64+0x38] ;  /* 0x000038100c057981 */ /* 0x000364000c1e1100 */
.L_x_158:
[----:B------:R-:W-:Y:S05]  /*65b0*/  BSYNC B1 ;  /* 0x0000000000017941 */ /* 0x000fea0003800000 */
.L_x_157:
        /* <DEDUP_REMOVED lines=12> */
.L_x_160:
[----:B------:R-:W-:Y:S05]  /*6680*/  BSYNC B1 ;  /* 0x0000000000017941 */ /* 0x000fea0003800000 */
.L_x_159:
[----:B------:R-:W-:Y:S05]  /*6690*/  @P1 BRA `(.L_x_161) ;  /* 0x0000001000301947 */ /* 0x000fea0003800000 */
[----:B-----5:R-:W-:-:S04]  /*66a0*/  LOP3.LUT R5, R5, 0xff, RZ, 0xc0, !PT ;  /* 0x000000ff05057812 */ /* 0x020fc800078ec0ff */
[----:B------:R-:W-:-:S05]  /*66b0*/  F2FP.F16.E5M2.UNPACK_B R5, R5 ;  /* 0x00000005ff05723e */ /* 0x000fca00020004ff */
[----:B------:R-:W-:-:S05]  /*66c0*/  HADD2.F32 R10, -RZ, R5.H0_H0 ;  /* 0x20000005ff0a7230 */ /* 0x000fca0000004100 */
[----:B------:R-:W-:-:S04]  /*66d0*/  FMUL R5, R10, R9 ;  /* 0x000000090a057220 */ /* 0x000fc80000400000 */
[----:B------:R-:W-:-:S05]  /*66e0*/  FFMA R5, R18, R8, R5 ;  /* 0x0000000812057223 */ /* 0x000fca0000000005 */
[----:B------:R-:W-:-:S05]  /*66f0*/  F2FP.SATFINITE.E5M2.F32.PACK_AB_MERGE_C R5, RZ, R5, RZ ;  /* 0x00000005ff05723e */ /* 0x000fca00048060ff */
[----:B------:R0:W-:Y:S01]  /*6700*/  STG.E.U8 desc[UR16][R6.64+0x39], R5 ;  /* 0x0000390506007986 */ /* 0x0001e2000c101110 */
[----:B------:R-:W-:Y:S05]  /*6710*/  BRA `(.L_x_161) ;  /* 0x0000001000107947 */ /* 0x000fea0003800000 */
.L_x_32:
[C---:B------:R-:W-:Y:S01]  /*6720*/  ISETP.GE.AND P0, PT, R34.reuse, 0x1, PT ;  /* 0x000000012200780c */ /* 0x040fe20003f06270 */
[-C--:B--2---:R-:W-:Y:S01]  /*6730*/  FMUL R145, R145, R8.reuse ;  /* 0x0000000891917220 */ /* 0x084fe20000400000 */
[----:B------:R-:W-:Y:S01]  /*6740*/  ISETP.GE.AND P2, PT, R34, 0x9, PT ;  /* 0x000000092200780c */ /* 0x000fe20003f46270 */
[-C--:B------:R-:W-:Y:S01]  /*6750*/  FMUL R140, R140, R8.reuse ;  /* 0x000000088c8c7220 */ /* 0x080fe20000400000 */
[----:B------:R-:W-:Y:S01]  /*6760*/  ISETP.LT.OR P1, PT, R33, 0x1, !P0 ;  /* 0x000000012100780c */ /* 0x000fe20004721670 */
[-C--:B------:R-:W-:Y:S01]  /*6770*/  FMUL R143, R143, R8.reuse ;  /* 0x000000088f8f7220 */ /* 0x080fe20000400000 */
[----:B------:R-:W-:Y:S01]  /*6780*/  F2FP.SATFINITE.E5M2.F32.PACK_AB_MERGE_C R145, RZ, R145, RZ ;  /* 0x00000091ff91723e */ /* 0x000fe200048060ff */
[-C--:B------:R-:W-:Y:S01]  /*6790*/  FMUL R138, R138, R8.reuse ;  /* 0x000000088a8a7220 */ /* 0x080fe20000400000 */
[----:B------:R-:W-:Y:S01]  /*67a0*/  ISETP.LT.OR P4, PT, R33, 0x2, !P0 ;  /* 0x000000022100780c */ /* 0x000fe20004781670 */
[-C--:B------:R-:W-:Y:S01]  /*67b0*/  FMUL R141, R141, R8.reuse ;  /* 0x000000088d8d7220 */ /* 0x080fe20000400000 */
[C---:B------:R-:W-:Y:S01]  /*67c0*/  ISETP.LT.OR P5, PT, R33.reuse, 0x1, !P2 ;  /* 0x000000012100780c */ /* 0x040fe200057a1670 */
[-C--:B------:R-:W-:Y:S01]  /*67d0*/  FMUL R136, R136, R8.reuse ;  /* 0x0000000888887220 */ /* 0x080fe20000400000 */
[----:B------:R-:W-:Y:S01]  /*67e0*/  ISETP.LT.OR P6, PT, R33, 0x2, !P2 ;  /* 0x000000022100780c */ /* 0x000fe200057c1670 */
[----:B------:R-:W-:Y:S01]  /*67f0*/  FMUL R139, R139, R8 ;  /* 0x000000088b8b7220 */ /* 0x000fe20000400000 */
[----:B------:R-:W-:Y:S01]  /*6800*/  F2FP.SATFINITE.E5M2.F32.PACK_AB_MERGE_C R5, RZ, R140, RZ ;  /* 0x0000008cff05723e */ /* 0x000fe200048060ff */
[-C--:B------:R-:W-:Y:S01]  /*6810*/  FMUL R134, R134, R8.reuse ;  /* 0x0000000886867220 */ /* 0x080fe20000400000 */
[----:B------:R-:W-:Y:S01]  /*6820*/  F2FP.SATFINITE.E5M2.F32.PACK_AB_MERGE_C R143, RZ, R143, RZ ;  /* 0x0000008fff8f723e */ /* 0x000fe200048060ff */
[----:B------:R-:W-:Y:S01]  /*6830*/  @!P1 STG.E.U8 desc[UR16][R14.64], R145 ;  /* 0x000000910e009986 */ /* 0x000fe2000c101110 */
[----:B------:R-:W-:Y:S01]  /*6840*/  ISETP.LT.OR P1, PT, R33, 0x9, !P0 ;  /* 0x000000092100780c */ /* 0x000fe20004721670 */
[----:B------:R-:W-:Y:S01]  /*6850*/  FMUL R137, R137, R8 ;  /* 0x0000000889897220 */ /* 0x000fe20000400000 */
[----:B------:R-:W-:Y:S01]  /*6860*/  F2FP.SATFINITE.E5M2.F32.PACK_AB_MERGE_C R25, RZ, R138, RZ ;  /* 0x0000008aff19723e */ /* 0x000fe200048060ff */
[----:B------:R0:W-:Y:S01]  /*6870*/  @!P4 STG.E.U8 desc[UR16][R14.64+0x1], R5 ;  /* 0x000001050e00c986 */ /* 0x0001e2000c101110 */
[----:B------:R-:W-:Y:S01]  /*6880*/  F2FP.SATFINITE.E5M2.F32.PACK_AB_MERGE_C R141, RZ, R141, RZ ;  /* 0x0000008dff8d723e */ /* 0x000fe200048060ff */
[-C--:B------:R-:W-:Y:S01]  /*6890*/  FMUL R132, R132, R8.reuse ;  /* 0x0000000884847220 */ /* 0x080fe20000400000 */
[C---:B------:R-:W-:Y:S01]  /*68a0*/  ISETP.LT.OR P4, PT, R33.reuse, 0xa, !P0 ;  /* 0x0000000a2100780c */ /* 0x040fe20004781670 */
[----:B------:R-:W-:Y:S01]  /*68b0*/  @!P5 STG.E.U8 desc[UR16][R12.64], R143 ;  /* 0x0000008f0c00d986 */ /* 0x000fe2000c101110 */
[----:B------:R-:W-:Y:S01]  /*68c0*/  ISETP.LT.OR P5, PT, R33, 0x9, !P2 ;  /* 0x000000092100780c */ /* 0x000fe200057a1670 */
[-C--:B------:R-:W-:Y:S01]  /*68d0*/  FMUL R135, R135, R8.reuse ;  /* 0x0000000887877220 */ /* 0x080fe20000400000 */
[----:B------:R-:W-:Y:S01]  /*68e0*/  F2FP.SATFINITE.E5M2.F32.PACK_AB_MERGE_C R139, RZ, R139, RZ ;  /* 0x0000008bff8b723e */ /* 0x000fe200048060ff */
[----:B------:R1:W-:Y:S01]  /*68f0*/  @!P6 STG.E.U8 desc[UR16][R12.64+0x1], R25 ;  /* 0x000001190c00e986 */ /* 0x0003e2000c101110 */
[C---:B------:R-:W-:Y:S01]  /*6900*/  ISETP.LT.OR P6, PT, R33.reuse, 0xa, !P2 ;  /* 0x0000000a2100780c */ /* 0x040fe200057c1670 */
[-C--:B------:R-:W-:Y:S01]  /*6910*/  FMUL R130, R130, R8.reuse ;  /* 0x0000000882827220 */ /* 0x080fe20000400000 */
[----:B------:R-:W-:Y:S01]  /*6920*/  F2FP.SATFINITE.E5M2.F32.PACK_AB_MERGE_C R137, RZ, R137, RZ ;  /* 0x00000089ff89723e */ /* 0x000fe200048060ff */
[----:B------:R-:W-:Y:S01]  /*6930*/  @!P1 STG.E.U8 desc[UR16][R14.64+0x8], R141 ;  /* 0x0000088d0e009986 */ /* 0x000fe2000c101110 */
[----:B------:R-:W-:Y:S01]  /*6940*/  ISETP.LT.OR P1, PT, R33, 0x11, !P0 ;  /* 0x000000112100780c */ /* 0x000fe20004721670 */
[----:B------:R-:W-:Y:S01]  /*6950*/  FMUL R133, R133, R8 ;  /* 0x0000000885857220 */ /* 0x000fe20000400000 */
[----:B0-----:R-:W-:Y:S01]  /*6960*/  F2FP.SATFINITE.E5M2.F32.PACK_AB_MERGE_C R5, RZ, R136, RZ ;  /* 0x00000088ff05723e */ /* 0x001fe200048060ff */
[-C--:B------:R-:W-:Y:S01]  /*6970*/  FMUL R128, R128, R8.reuse ;  /* 0x0000000880807220 */ /* 0x080fe20000400000 */
[----:B------:R-:W-:Y:S01]  /*6980*/  F2FP.SATFINITE.E5M2.F32.PACK_AB_MERGE_C R135, RZ, R135, RZ ;  /* 0x00000087ff87723e */ /* 0x000fe200048060ff */
[----:B------:R-:W-:Y:S01]  /*6990*/  FMUL R131, R131, R8 ;  /* 0x0000000883837220 */ /* 0x000fe20000400000 */
[----:B------:R-:W-:Y:S01]  /*69a0*/  F2FP.SATFINITE.E5M2.F32.PACK_AB_MERGE_C R133, RZ, R133, RZ ;  /* 0x00000085ff85723e */ /* 0x000fe200048060ff */
[----:B------:R0:W-:Y:S01]  /*69b0*/  @!P4 STG.E.U8 desc[UR16][R14.64+0x9], R5 ;  /* 0x000009050e00c986 */ /* 0x0001e2000c101110 */
[----:B-1----:R-:W-:Y:S01]  /*69c0*/  F2FP.SATFINITE.E5M2.F32.PACK_AB_MERGE_C R25, RZ, R134, RZ ;  /* 0x00000086ff19723e */ /* 0x002fe200048060ff */
        /* <DEDUP_REMOVED lines=15> */
[-C--:B------:R-:W-:Y:S01]  /*6ac0*/  FMUL R125, R125, R8.reuse ;  /* 0x000000087d7d7220 */ /* 0x080fe20000400000 */
[----:B------:R-:W-:Y:S01]  /*6ad0*/  FMUL R120, R120, R8 ;  /* 0x0000000878787220 */ /* 0x000fe20000400000 */
[----:B------:R-:W-:Y:S01]  /*6ae0*/  F2FP.SATFINITE.E5M2.F32.PACK_AB_MERGE_C R127, RZ, R127, RZ ;  /* 0x0000007fff7f723e */ /* 0x000fe200048060ff */
[----:B------:R0:W-:Y:S01]  /*6af0*/  @!P4 STG.E.U8 desc[UR16][R14.64+0x11], R5 ;  /* 0x000011050e00c986 */ /* 0x0001e2000c101110 */
[----:B-1----:R-:W-:Y:S01]  /*6b00*/  F2FP.SATFINITE.E5M2.F32.PACK_AB_MERGE_C R25, RZ, R130, RZ ;  /* 0x00000082ff19723e */ /* 0x002fe200048060ff */
[-C--:B------:R-:W-:Y:S01]  /*6b10*/  FMUL R123, R123, R8.reuse ;  /* 0x000000087b7b7220 */ /* 0x080fe20000400000 */
[C---:B------:R-:W-:Y:S01]  /*6b20*/  ISETP.LT.OR P4, PT, R33.reuse, 0x1a, !P0 ;  /* 0x0000001a2100780c */ /* 0x040fe20004781670 */
[----:B------:R-:W-:Y:S01]  /*6b30*/  @!P5 STG.E.U8 desc[UR16][R12.64+0x10], R135 ;  /* 0x000010870c00d986 */ /* 0x000fe2000c101110 */
[C---:B------:R-:W-:Y:S01]  /*6b40*/  ISETP.LT.OR P5, PT, R33.reuse, 0x19, !P2 ;  /* 0x000000192100780c */ /* 0x040fe200057a1670 */
[-C--:B------:R-:W-:Y:S01]  /*6b50*/  FMUL R118, R118, R8.reuse ;  /* 0x0000000876767220 */ /* 0x080fe20000400000 */
[----:B------:R-:W-:Y:S01]  /*6b60*/  F2FP.SATFINITE.E5M2.F32.PACK_AB_MERGE_C R125, RZ, R125, RZ ;  /* 0x0000007dff7d723e */ /* 0x000fe200048060ff */
[----:B------:R1:W-:Y:S01]  /*6b70*/  @!P6 STG.E.U8 desc[UR16][R12.64+0x11], R25 ;  /* 0x000011190c00e986 */ /* 0x0003e2000c101110 */
[----:B------:R-:W-:Y:S01]  /*6b80*/  ISETP.LT.OR P6, PT, R33, 0x1a, !P2 ;  /* 0x0000001a2100780c */ /* 0x000fe200057c1670 */
        /* <DEDUP_REMOVED lines=8> */
[-C--:B------:R-:W-:Y:S01]  /*6c10*/  FMUL R114, R114, R8.reuse ;  /* 0x0000000872727220 */ /* 0x080fe20000400000 */
[----:B------:R-:W-:Y:S01]  /*6c20*/  FMUL R112, R112, R8 ;  /* 0x0000000870707220 */ /* 0x000fe20000400000 */
[----:B-1----:R-:W-:Y:S01]  /*6c30*/  F2FP.SATFINITE.E5M2.F32.PACK_AB_MERGE_C R25, RZ, R126, RZ ;  /* 0x0000007eff19723e */ /* 0x002fe200048060ff */
[----:B------:R0:W-:Y:S01]  /*6c40*/  @!P4 STG.E.U8 desc[UR16][R14.64+0x19], R5 ;  /* 0x000019050e00c986 */ /* 0x0001e2000c101110 */
[----:B------:R-:W-:Y:S01]  /*6c50*/  ISETP.LT.OR P4, PT, R33, 0x22, !P0 ;  /* 0x000000222100780c */ /* 0x000fe20004781670 */
[-C--:B------:R-:W-:Y:S01]  /*6c60*/  FMUL R117, R117, R8.reuse ;  /* 0x0000000875757220 */ /* 0x080fe20000400000 */
[----:B------:R-:W-:Y:S01]  /*6c70*/  F2FP.SATFINITE.E5M2.F32.PACK_AB_MERGE_C R119, RZ, R119, RZ ;  /* 0x00000077ff77723e */ /* 0x000fe200048060ff */
[----:B------:R-:W-:Y:S01]  /*6c80*/  @!P5 STG.E.U8 desc[UR16][R12.64+0x18], R131 ;  /* 0x000018830c00d986 */ /* 0x000fe2000c101110 */
[----:B------:R-:W-:Y:S01]  /*6c90*/  ISETP.LT.OR P5, PT, R33, 0x21, !P2 ;  /* 0x000000212100780c */ /* 0x000fe200057a1670 */
[----:B------:R-:W-:Y:S01]  /*6ca0*/  FMUL R115, R115, R8 ;  /* 0x0000000873737220 */ /* 0x000fe20000400000 */
[----:B------:R-:W-:Y:S01]  /*6cb0*/  F2FP.SATFINITE.E5M2.F32.PACK_AB_MERGE_C R27, RZ, R112, RZ ;  /* 0x00000070ff1b723e */ /* 0x000fe200048060ff */
[----:B------:R1:W-:Y:S01]  /*6cc0*/  @!P6 STG.E.U8 desc[UR16][R12.64+0x19], R25 ;  /* 0x000019190c00e986 */ /* 0x0003e2000c101110 */
[----:B------:R-:W-:Y:S01]  /*6cd0*/  ISETP.LT.OR P6, PT, R33, 0x22, !P2 ;  /* 0x000000222100780c */ /* 0x000fe200057c1670 */
[-C--:B------:R-:W-:Y:S01]  /*6ce0*/  FMUL R110, R110, R8.reuse ;  /* 0x000000086e6e7220 */ /* 0x080fe20000400000 */
[-C--:B------:R-:W-:Y:S01]  /*6cf0*/  FMUL R113, R113, R8.reuse ;  /* 0x0000000871717220 */ /* 0x080fe20000400000 */
        /* <DEDUP_REMOVED lines=39> */
[-C--:B------:R-:W-:Y:S01]  /*6f70*/  FMUL R101, R101, R8.reuse ;  /* 0x0000000865657220 */ /* 0x080fe20000400000 */
[----:B------:R-:W-:Y:S01]  /*6f80*/  @!P1 STG.E.U8 desc[UR16][R14.64+0x30], R121 ;  /* 0x000030790e009986 */ /* 0x000fe2000c101110 */
[----:B------:R-:W-:Y:S01]  /*6f90*/  ISETP.LT.OR P1, PT, R33, 0x39, !P0 ;  /* 0x000000392100780c */ /* 0x000fe20004721670 */
[-C--:B------:R-:W-:Y:S01]  /*6fa0*/  FMUL R99, R99, R8.reuse ;  /* 0x0000000863637220 */ /* 0x080fe20000400000 */
[----:B------:R-:W-:Y:S01]  /*6fb0*/  ISETP.LT.OR P0, PT, R33, 0x3a, !P0 ;  /* 0x0000003a2100780c */ /* 0x000fe20004701670 */
[----:B------:R-:W-:Y:S01]  /*6fc0*/  FMUL R94, R94, R8 ;  /* 0x000000085e5e7220 */ /* 0x000fe20000400000 */
[----:B0-----:R-:W-:Y:S01]  /*6fd0*/  F2FP.SATFINITE.E5M2.F32.PACK_AB_MERGE_C R5, RZ, R116, RZ ;  /* 0x00000074ff05723e */ /* 0x001fe200048060ff */
[-C--:B------:R-:W-:Y:S01]  /*6fe0*/  FMUL R92, R92, R8.reuse ;  /* 0x000000085c5c7220 */ /* 0x080fe20000400000 */
[----:B------:R-:W-:Y:S01]  /*6ff0*/  F2FP.SATFINITE.E5M2.F32.PACK_AB_MERGE_C R103, RZ, R103, RZ ;  /* 0x00000067ff67723e */ /* 0x000fe200048060ff */
[----:B------:R-:W-:Y:S01]  /*7000*/  FMUL R95, R95, R8 ;  /* 0x000000085f5f7220 */ /* 0x000fe20000400000 */
[----:B-1----:R-:W-:Y:S01]  /*7010*/  F2FP.SATFINITE.E5M2.F32.PACK_AB_MERGE_C R25, RZ, R114, RZ ;  /* 0x00000072ff19723e */ /* 0x002fe200048060ff */
[----:B------:R0:W-:Y:S01]  /*7020*/  @!P4 STG.E.U8 desc[UR16][R14.64+0x31], R5 ;  /* 0x000031050e00c986 */ /* 0x0001e2000c101110 */
[----:B------:R-:W-:Y:S01]  /*7030*/  ISETP.LT.OR P4, PT, R33, 0x39, !P2 ;  /* 0x000000392100780c */ /* 0x000fe20005781670 */
[-C--:B------:R-:W-:Y:S01]  /*7040*/  FMUL R97, R97, R8.reuse ;  /* 0x0000000861617220 */ /* 0x080fe20000400000 */
[----:B------:R-:W-:Y:S01]  /*7050*/  ISETP.LT.OR P2, PT, R33, 0x3a, !P2 ;  /* 0x0000003a2100780c */ /* 0x000fe20005741670 */
[----:B------:R-:W-:Y:S01]  /*7060*/  @!P5 STG.E.U8 desc[UR16][R12.64+0x30], R119 ;  /* 0x000030770c00d986 */ /* 0x000fe2000c101110 */
[----:B------:R-:W-:Y:S01]  /*7070*/  F2FP.SATFINITE.E5M2.F32.PACK_AB_MERGE_C R101, RZ, R101, RZ ;  /* 0x00000065ff65723e */ /* 0x000fe200048060ff */
[-C--:B------:R-:W-:Y:S01]  /*7080*/  FMUL R90, R90, R8.reuse ;  /* 0x000000085a5a7220 */ /* 0x080fe20000400000 */
[----:B------:R-:W-:Y:S01]  /*7090*/  F2FP.SATFINITE.E5M2.F32.PACK_AB_MERGE_C R99, RZ, R99, RZ ;  /* 0x00000063ff63723e */ /* 0x000fe200048060ff */
[----:B------:R-:W-:Y:S01]  /*70a0*/  @!P6 STG.E.U8 desc[UR16][R12.64+0x31], R25 ;  /* 0x000031190c00e986 */ /* 0x000fe2000c101110 */
[----:B------:R-:W-:Y:S01]  /*70b0*/  F2FP.SATFINITE.E5M2.F32.PACK_AB_MERGE_C R95, RZ, R95, RZ ;  /* 0x0000005fff5f723e */ /* 0x000fe200048060ff */
[-C--:B------:R-:W-:Y:S01]  /*70c0*/  FMUL R22, R22, R8.reuse ;  /* 0x0000000816167220 */ /* 0x080fe20000400000 */
[-C--:B------:R-:W-:Y:S01]  /*70d0*/  FMUL R93, R93, R8.reuse ;  /* 0x000000085d5d7220 */ /* 0x080fe20000400000 */
[----:B------:R-:W-:Y:S01]  /*70e0*/  @!P0 STG.E.U8 desc[UR16][R14.64+0x39], R27 ;  /* 0x0000391b0e008986 */ /* 0x000fe2000c101110 */
[----:B------:R-:W-:Y:S01]  /*70f0*/  ISETP.GE.AND P0, PT, R34, 0x81, PT ;  /* 0x000000812200780c */ /* 0x000fe20003f06270 */
[----:B------:R-:W-:Y:S01]  /*7100*/  FMUL R91, R91, R8 ;  /* 0x000000085b5b7220 */ /* 0x000fe20000400000 */
[----:B0-----:R-:W-:Y:S01]  /*7110*/  F2FP.SATFINITE.E5M2.F32.PACK_AB_MERGE_C R5, RZ, R110, RZ ;  /* 0x0000006eff05723e */ /* 0x001fe200048060ff */
[----:B------:R0:W-:Y:S01]  /*7120*/  @!P1 STG.E.U8 desc[UR16][R14.64+0x38], R117 ;  /* 0x000038750e009986 */ /* 0x0001e2000c101110 */
[C---:B------:R-:W-:Y:S01]  /*7130*/  ISETP.LT.OR P6, PT, R33.reuse, 0x1, !P0 ;  /* 0x000000012100780c */ /* 0x040fe200047c1670 */
[-C--:B------:R-:W-:Y:S01]  /*7140*/  FMUL R88, R88, R8.reuse ;  /* 0x0000000858587220 */ /* 0x080fe20000400000 */
[----:B------:R-:W-:Y:S01]  /*7150*/  ISETP.LT.OR P5, PT, R33, 0x2, !P0 ;  /* 0x000000022100780c */ /* 0x000fe200047a1670 */
[----:B------:R-:W-:Y:S01]  /*7160*/  @!P4 STG.E.U8 desc[UR16][R12.64+0x38], R115 ;  /* 0x000038730c00c986 */ /* 0x000fe2000c101110 */
[----:B------:R-:W-:Y:S01]  /*7170*/  ISETP.GE.AND P1, PT, R34, 0x89, PT ;  /* 0x000000892200780c */ /* 0x000fe20003f26270 */
[-C--:B------:R-:W-:Y:S01]  /*7180*/  FMUL R21, R21, R8.reuse ;  /* 0x0000000815157220 */ /* 0x080fe20000400000 */
[----:B------:R-:W-:Y:S01]  /*7190*/  F2FP.SATFINITE.E5M2.F32.PACK_AB_MERGE_C R97, RZ, R97, RZ ;  /* 0x00000061ff61723e */ /* 0x000fe200048060ff */
[----:B------:R1:W-:Y:S01]  /*71a0*/  @!P2 STG.E.U8 desc[UR16][R12.64+0x39], R5 ;  /* 0x000039050c00a986 */ /* 0x0003e2000c101110 */
[----:B------:R-:W-:Y:S01]  /*71b0*/  ISETP.LT.OR P4, PT, R33, 0x1, !P1 ;  /* 0x000000012100780c */ /* 0x000fe20004f81670 */
[-C--:B------:R-:W-:Y:S01]  /*71c0*/  FMUL R89, R89, R8.reuse ;  /* 0x0000000859597220 */ /* 0x080fe20000400000 */
[----:B------:R-:W-:Y:S01]  /*71d0*/  ISETP.LT.OR P2, PT, R33, 0xa, !P0 ;  /* 0x0000000a2100780c */ /* 0x000fe20004741670 */
[----:B------:R-:W-:Y:S01]  /*71e0*/  FMUL R23, R23, R8 ;  /* 0x0000000817177220 */ /* 0x000fe20000400000 */
[----:B0-----:R-:W-:Y:S01]  /*71f0*/  F2FP.SATFINITE.E5M2.F32.PACK_AB_MERGE_C R15, RZ, R108, RZ ;  /* 0x0000006cff0f723e */ /* 0x001fe200048060ff */
[----:B------:R-:W-:Y:S01]  /*7200*/  @!P6 STG.E.U8 desc[UR16][R10.64], R113 ;  /* 0x000000710a00e986 */ /* 0x000fe2000c101110 */
[C---:B------:R-:W-:Y:S01]  /*7210*/  ISETP.LT.OR P6, PT, R33.reuse, 0x2, !P1 ;  /* 0x000000022100780c */ /* 0x040fe20004fc1670 */
[-C--:B------:R-:W-:Y:S01]  /*7220*/  FMUL R20, R20, R8.reuse ;  /* 0x0000000814147220 */ /* 0x080fe20000400000 */
[----:B------:R-:W-:Y:S01]  /*7230*/  F2FP.SATFINITE.E5M2.F32.PACK_AB_MERGE_C R93, RZ, R93, RZ ;  /* 0x0000005dff5d723e */ /* 0x000fe200048060ff */
[----:B------:R-:W-:Y:S01]  /*7240*/  @!P5 STG.E.U8 desc[UR16][R10.64+0x1], R15 ;  /* 0x0000010f0a00d986 */ /* 0x000fe2000c101110 */
[----:B------:R-:W-:Y:S01]  /*7250*/  ISETP.LT.OR P5, PT, R33, 0x9, !P0 ;  /* 0x000000092100780c */ /* 0x000fe200047a1670 */
[----:B------:R-:W-:Y:S01]  /*7260*/  FMUL R17, R17, R8 ;  /* 0x0000000811117220 */ /* 0x000fe20000400000 */
[----:B-1----:R-:W-:Y:S01]  /*7270*/  F2FP.SATFINITE.E5M2.F32.PACK_AB_MERGE_C R5, RZ, R106, RZ ;  /* 0x0000006aff05723e */ /* 0x002fe200048060ff */
[----:B------:R-:W-:Y:S01]  /*7280*/  @!P4 STG.E.U8 desc[UR16][R6.64], R111 ;  /* 0x0000006f0600c986 */ /* 0x000fe2000c101110 */
[----:B------:R-:W-:Y:S01]  /*7290*/  F2FP.SATFINITE.E5M2.F32.PACK_AB_MERGE_C R13, RZ, R104, RZ ;  /* 0x00000068ff0d723e */ /* 0x000fe200048060ff */
[-C--:B------:R-:W-:Y:S01]  /*72a0*/  FMUL R16, R16, R8.reuse ;  /* 0x0000000810107220 */ /* 0x080fe20000400000 */
[----:B------:R-:W-:Y:S01]  /*72b0*/  ISETP.LT.OR P4, PT, R33, 0x9, !P1 ;  /* 0x000000092100780c */ /* 0x000fe20004f81670 */
[-C--:B------:R-:W-:Y:S01]  /*72c0*/  FMUL R19, R19, R8.reuse ;  /* 0x0000000813137220 */ /* 0x080fe20000400000 */
[----:B------:R-:W-:Y:S01]  /*72d0*/  F2FP.SATFINITE.E5M2.F32.PACK_AB_MERGE_C R91, RZ, R91, RZ ;  /* 0x0000005bff5b723e */ /* 0x000fe200048060ff */
[----:B------:R0:W-:Y:S01]  /*72e0*/  @!P6 STG.E.U8 desc[UR16][R6.64+0x1], R5 ;  /* 0x000001050600e986 */ /* 0x0001e2000c101110 */
[C---:B------:R-:W-:Y:S01]  /*72f0*/  ISETP.LT.OR P6, PT, R33.reuse, 0xa, !P1 ;  /* 0x0000000a2100780c */ /* 0x040fe20004fc1670 */
[----:B------:R-:W-:Y:S01]  /*7300*/  FMUL R18, R18, R8 ;  /* 0x0000000812127220 */ /* 0x000fe20000400000 */
[----:B------:R-:W-:Y:S01]  /*7310*/  F2FP.SATFINITE.E5M2.F32.PACK_AB_MERGE_C R21, RZ, R21, RZ ;  /* 0x00000015ff15723e */ /* 0x000fe200048060ff */
[----:B------:R1:W-:Y:S01]  /*7320*/  @!P2 STG.E.U8 desc[UR16][R10.64+0x9], R13 ;  /* 0x0000090d0a00a986 */ /* 0x0003e2000c101110 */
[----:B------:R-:W-:-:S02]  /*7330*/  ISETP.LT.OR P2, PT, R33, 0x12, !P0 ;  /* 0x000000122100780c */ /* 0x000fc40004741670 */
[----:B------:R-:W-:Y:S01]  /*7340*/  F2FP.SATFINITE.E5M2.F32.PACK_AB_MERGE_C R89, RZ, R89, RZ ;  /* 0x00000059ff59723e */ /* 0x000fe200048060ff */
[----:B------:R-:W-:Y:S01]  /*7350*/  @!P5 STG.E.U8 desc[UR16][R10.64+0x8], R107 ;  /* 0x0000086b0a00d986 */ /* 0x000fe2000c101110 */
[C---:B------:R-:W-:Y:S02]  /*7360*/  ISETP.LT.OR P5, PT, R33.reuse, 0x11, !P0 ;  /* 0x000000112100780c */ /* 0x040fe400047a1670 */
[----:B------:R-:W-:Y:S01]  /*7370*/  F2FP.SATFINITE.E5M2.F32.PACK_AB_MERGE_C R23, RZ, R23, RZ ;  /* 0x00000017ff17723e */ /* 0x000fe200048060ff */
[----:B------:R-:W-:Y:S01]  /*7380*/  @!P4 STG.E.U8 desc[UR16][R6.64+0x8], R109 ;  /* 0x0000086d0600c986 */ /* 0x000fe2000c101110 */
[----:B0-----:R-:W-:Y:S02]  /*7390*/  F2FP.SATFINITE.E5M2.F32.PACK_AB_MERGE_C R5, RZ, R102, RZ ;  /* 0x00000066ff05723e */ /* 0x001fe400048060ff */
[C---:B------:R-:W-:Y:S02]  /*73a0*/  ISETP.LT.OR P4, PT, R33.reuse, 0x11, !P1 ;  /* 0x000000112100780c */ /* 0x040fe40004f81670 */
[----:B-1----:R-:W-:Y:S01]  /*73b0*/  F2FP.SATFINITE.E5M2.F32.PACK_AB_MERGE_C R13, RZ, R98, RZ ;  /* 0x00000062ff0d723e */ /* 0x002fe200048060ff */
[----:B------:R0:W-:Y:S01]  /*73c0*/  @!P6 STG.E.U8 desc[UR16][R6.64+0x9], R5 ;  /* 0x000009050600e986 */ /* 0x0001e2000c101110 */
[----:B------:R-:W-:-:S02]  /*73d0*/  ISETP.LT.OR P6, PT, R33, 0x12, !P1 ;  /* 0x000000122100780c */ /* 0x000fc40004fc1670 */
[----:B------:R-:W-:Y:S01]  /*73e0*/  F2FP.SATFINITE.E5M2.F32.PACK_AB_MERGE_C R17, RZ, R17, RZ ;  /* 0x00000011ff11723e */ /* 0x000fe200048060ff */
[----:B------:R1:W-:Y:S01]  /*73f0*/  @!P2 STG.E.U8 desc[UR16][R10.64+0x11], R13 ;  /* 0x0000110d0a00a986 */ /* 0x0003e2000c101110 */
[C---:B------:R-:W-:Y:S02]  /*7400*/  ISETP.LT.OR P2, PT, R33.reuse, 0x1a, !P0 ;  /* 0x0000001a2100780c */ /* 0x040fe40004741670 */
[----:B------:R-:W-:Y:S01]  /*7410*/  F2FP.SATFINITE.E5M2.F32.PACK_AB_MERGE_C R19, RZ, R19, RZ ;  /* 0x00000013ff13723e */ /* 0x000fe200048060ff */
[----:B------:R-:W-:Y:S01]  /*7420*/  @!P5 STG.E.U8 desc[UR16][R10.64+0x10], R105 ;  /* 0x000010690a00d986 */ /* 0x000fe2000c101110 */
[----:B------:R-:W-:Y:S02]  /*7430*/  ISETP.LT.OR P5, PT, R33, 0x19, !P0 ;  /* 0x000000192100780c */ /* 0x000fe400047a1670 */
[----:B------:R-:W-:Y:S01]  /*7440*/  F2FP.SATFINITE.E5M2.F32.PACK_AB_MERGE_C R15, RZ, R18, RZ ;  /* 0x00000012ff0f723e */ /* 0x000fe200048060ff */
[----:B------:R-:W-:Y:S01]  /*7450*/  @!P4 STG.E.U8 desc[UR16][R6.64+0x10], R103 ;  /* 0x000010670600c986 */ /* 0x000fe2000c101110 */
[----:B0-----:R-:W-:-:S02]  /*7460*/  F2FP.SATFINITE.E5M2.F32.PACK_AB_MERGE_C R5, RZ, R100, RZ ;  /* 0x00000064ff05723e */ /* 0x001fc400048060ff */
[C---:B------:R-:W-:Y:S02]  /*7470*/  ISETP.LT.OR P4, PT, R33.reuse, 0x19, !P1 ;  /* 0x000000192100780c */ /* 0x040fe40004f81670 */
[----:B-1----:R-:W-:Y:S01]  /*7480*/  F2FP.SATFINITE.E5M2.F32.PACK_AB_MERGE_C R13, RZ, R96, RZ ;  /* 0x00000060ff0d723e */ /* 0x002fe200048060ff */
[----:B------:R0:W-:Y:S01]  /*7490*/  @!P6 STG.E.U8 desc[UR16][R6.64+0x11], R5 ;  /* 0x000011050600e986 */ /* 0x0001e2000c101110 */
[----:B------:R-:W-:-:S03]  /*74a0*/  ISETP.LT.OR P6, PT, R33, 0x1a, !P1 ;  /* 0x0000001a2100780c */ /* 0x000fc60004fc1670 */
[----:B------:R1:W-:Y:S01]  /*74b0*/  @!P2 STG.E.U8 desc[UR16][R10.64+0x19], R13 ;  /* 0x0000190d0a00a986 */ /* 0x0003e2000c101110 */
[----:B------:R-:W-:-:S03]  /*74c0*/  ISETP.LT.OR P2, PT, R33, 0x22, !P0 ;  /* 0x000000222100780c */ /* 0x000fc60004741670 */
[----:B------:R-:W-:Y:S01]  /*74d0*/  @!P5 STG.E.U8 desc[UR16][R10.64+0x18], R101 ;  /* 0x000018650a00d986 */ /* 0x000fe2000c101110 */
[C---:B------:R-:W-:Y:S02]  /*74e0*/  ISETP.LT.OR P5, PT, R33.reuse, 0x21, !P0 ;  /* 0x000000212100780c */ /* 0x040fe400047a1670 */
[----:B0-----:R-:W-:Y:S01]  /*74f0*/  F2FP.SATFINITE.E5M2.F32.PACK_AB_MERGE_C R5, RZ, R94, RZ ;  /* 0x0000005eff05723e */ /* 0x001fe200048060ff */
[----:B------:R-:W-:Y:S01]  /*7500*/  @!P4 STG.E.U8 desc[UR16][R6.64+0x18], R99 ;  /* 0x000018630600c986 */ /* 0x000fe2000c101110 */
        /* <DEDUP_REMOVED lines=25> */
[C---:B------:R-:W-:Y:S02]  /*76a0*/  ISETP.LT.OR P2, PT, R33.reuse, 0x39, !P0 ;  /* 0x000000392100780c */ /* 0x040fe40004741670 */
[C---:B------:R-:W-:Y:S01]  /*76b0*/  ISETP.LT.OR P0, PT, R33.reuse, 0x3a, !P0 ;  /* 0x0000003a2100780c */ /* 0x040fe20004701670 */
[----:B------:R1:W-:Y:S01]  /*76c0*/  @!P5 STG.E.U8 desc[UR16][R10.64+0x30], R89 ;  /* 0x000030590a00d986 */ /* 0x0003e2000c101110 */
[C---:B------:R-:W-:Y:S02]  /*76d0*/  ISETP.LT.OR P5, PT, R33.reuse, 0x39, !P1 ;  /* 0x000000392100780c */ /* 0x040fe40004fa1670 */
[----:B------:R-:W-:Y:S01]  /*76e0*/  ISETP.LT.OR P1, PT, R33, 0x3a, !P1 ;  /* 0x0000003a2100780c */ /* 0x000fe20004f21670 */
[----:B------:R1:W-:Y:S01]  /*76f0*/  @!P4 STG.E.U8 desc[UR16][R6.64+0x30], R23 ;  /* 0x000030170600c986 */ /* 0x0003e2000c101110 */
[----:B0-----:R-:W-:-:S05]  /*7700*/  F2FP.SATFINITE.E5M2.F32.PACK_AB_MERGE_C R5, RZ, R20, RZ ;  /* 0x00000014ff05723e */ /* 0x001fca00048060ff */
[----:B------:R1:W-:Y:S04]  /*7710*/  @!P6 STG.E.U8 desc[UR16][R6.64+0x31], R5 ;  /* 0x000031050600e986 */ /* 0x0003e8000c101110 */
[----:B------:R1:W-:Y:S04]  /*7720*/  @!P2 STG.E.U8 desc[UR16][R10.64+0x38], R17 ;  /* 0x000038110a00a986 */ /* 0x0003e8000c101110 */
[----:B------:R1:W-:Y:S04]  /*7730*/  @!P0 STG.E.U8 desc[UR16][R10.64+0x39], R13 ;  /* 0x0000390d0a008986 */ /* 0x0003e8000c101110 */
[----:B------:R1:W-:Y:S04]  /*7740*/  @!P5 STG.E.U8 desc[UR16][R6.64+0x38], R19 ;  /* 0x000038130600d986 */ /* 0x0003e8000c101110 */
[----:B------:R1:W-:Y:S02]  /*7750*/  @!P1 STG.E.U8 desc[UR16][R6.64+0x39], R15 ;  /* 0x0000390f06009986 */ /* 0x0003e4000c101110 */
.L_x_161:
[----:B------:R-:W-:Y:S05]  /*7760*/  BSYNC B0 ;  /* 0x0000000000007941 */ /* 0x000fea0003800000 */
.L_x_31:
[----:B------:R-:W-:Y:S01]  /*7770*/  ULDC UR6, c[0x0][0xc] ;  /* 0x0000030000067ab9 */ /* 0x000fe20000000800 */
[----:B------:R-:W-:Y:S01]  /*7780*/  ULDC UR7, c[0x0][0x10] ;  /* 0x0000040000077ab9 */ /* 0x000fe20000000800 */
[----:B01---5:R-:W0:Y:S01]  /*7790*/  LDC R5, c[0x0][0x14] ;  /* 0x00000500ff057b82 */ /* 0x023e220000000800 */
[----:B------:R-:W-:Y:S01]  /*77a0*/  UIMAD.WIDE.U32 UR6, UR6, UR7, URZ ;  /* 0x00000007060672a5 */ /* 0x000fe2000f8e003f */
[----:B------:R-:W-:Y:S01]  /*77b0*/  PRMT R6, RZ, 0x7610, R6 ;  /* 0x00007610ff067816 */ /* 0x000fe20000000006 */
[----:B------:R-:W-:-:S04]  /*77c0*/  IMAD.MOV.U32 R7, RZ, RZ, -0x1 ;  /* 0xffffffffff077424 */ /* 0x000fc800078e00ff */
[----:B0-----:R-:W-:-:S04]  /*77d0*/  IMAD.WIDE.U32 R2, R5, UR6, R2 ;  /* 0x0000000605027c25 */ /* 0x001fc8000f8e0002 */
[----:B------:R-:W-:Y:S01]  /*77e0*/  IMAD R5, R5, UR7, RZ ;  /* 0x0000000705057c24 */ /* 0x000fe2000f8e02ff */
[----:B------:R-:W-:Y:S02]  /*77f0*/  ULDC.64 UR6, c[0x0][0x650] ;  /* 0x0001940000067ab9 */ /* 0x000fe40000000a00 */
[----:B------:R-:W-:Y:S01]  /*7800*/  ISETP.GE.U32.AND P0, PT, R2, UR6, PT ;  /* 0x0000000602007c0c */ /* 0x000fe2000bf06070 */
[----:B------:R-:W-:Y:S02]  /*7810*/  IMAD.IADD R3, R3, 0x1, R5 ;  /* 0x0000000103037824 */ /* 0x000fe400078e0205 */
[----:B------:R-:W-:-:S03]  /*7820*/  IMAD.MOV.U32 R5, RZ, RZ, -0x1 ;  /* 0xffffffffff057424 */ /* 0x000fc600078e00ff */
[----:B------:R-:W-:-:S13]  /*7830*/  ISETP.GE.U32.AND.EX P0, PT, R3, UR7, PT, P0 ;  /* 0x0000000703007c0c */ /* 0x000fda000bf06100 */
[----:B------:R-:W-:Y:S05]  /*7840*/  @P0 BRA `(.L_x_162) ;  /* 0x0000000400600947 */ /* 0x000fea0003800000 */
[----:B------:R-:W0:Y:S01]  /*7850*/  S2R R20, SR_CTAID.X ;  /* 0x0000000000147919 */ /* 0x000e220000002500 */
[----:B------:R-:W1:Y:S01]  /*7860*/  LDC.64 R14, c[0x0][0x628] ;  /* 0x00018a00ff0e7b82 */ /* 0x000e620000000a00 */
[----:B------:R-:W-:Y:S01]  /*7870*/  ULDC UR6, c[0x0][0x150] ;  /* 0x0000540000067ab9 */ /* 0x000fe20000000800 */
[----:B--234-:R-:W-:Y:S01]  /*7880*/  IMAD.MOV.U32 R12, RZ, RZ, R2 ;  /* 0x000000ffff0c7224 */ /* 0x01cfe200078e0002 */
[----:B------:R-:W2:Y:S01]  /*7890*/  S2R R22, SR_CTAID.Y ;  /* 0x0000000000167919 */ /* 0x000ea20000002600 */
[----:B------:R-:W-:-:S04]  /*78a0*/  IMAD.MOV.U32 R13, RZ, RZ, R3 ;  /* 0x000000ffff0d7224 */ /* 0x000fc800078e0003 */
[----:B------:R-:W3:Y:S08]  /*78b0*/  LDC R23, c[0x0][0x144] ;  /* 0x00005100ff177b82 */ /* 0x000ef00000000800 */
[----:B------:R-:W4:Y:S08]  /*78c0*/  LDC R16, c[0x0][0x630] ;  /* 0x00018c00ff107b82 */ /* 0x000f300000000800 */
[----:B------:R-:W2:Y:S01]  /*78d0*/  LDC.64 R18, c[0x0][0x620] ;  /* 0x00018800ff127b82 */ /* 0x000ea20000000a00 */
[----:B-1----:R-:W-:-:S04]  /*78e0*/  ISETP.NE.U32.AND P0, PT, R14, RZ, PT ;  /* 0x000000ff0e00720c */ /* 0x002fc80003f05070 */
[----:B------:R-:W-:Y:S02]  /*78f0*/  ISETP.NE.AND.EX P0, PT, R15, RZ, PT, P0 ;  /* 0x000000ff0f00720c */ /* 0x000fe40003f05300 */
[----:B0-----:R-:W-:-:S05]  /*7900*/  I2FP.F32.U32 R5, R20 ;  /* 0x0000001400057245 */ /* 0x001fca0000201000 */
[----:B------:R-:W-:-:S04]  /*7910*/  FMUL R5, R5, UR6 ;  /* 0x0000000605057c20 */ /* 0x000fc80008400000 */
[----:B------:R0:W1:Y:S02]  /*7920*/  F2I.U32.TRUNC.NTZ R21, R5 ;  /* 0x0000000500157305 */ /* 0x000064000020f000 */
[----:B---34-:R-:W-:Y:S05]  /*7930*/  @!P0 BRA `(.L_x_163) ;  /* 0x0000000000288947 */ /* 0x018fea0003800000 */
[----:B0-----:R-:W0:Y:S02]  /*7940*/  LDC R5, c[0x0][0x634] ;  /* 0x00018d00ff057b82 */ /* 0x001e240000000800 */
        /* <DEDUP_REMOVED lines=9> */
.L_x_163:
[-CC-:B------:R-:W-:Y:S01]  /*79e0*/  SHF.R.U64 R17, R12, R16.reuse, R13.reuse ;  /* 0x000000100c117219 */ /* 0x180fe2000000120d */
[----:B------:R-:W3:Y:S01]  /*79f0*/  LDC.64 R28, c[0x0][0x640] ;  /* 0x00019000ff1c7b82 */ /* 0x000ee20000000a00 */
[----:B0-----:R-:W-:Y:S01]  /*7a00*/  SHF.R.U32.HI R5, RZ, R16, R13 ;  /* 0x00000010ff057219 */ /* 0x001fe2000001160d */
[----:B-1----:R-:W-:Y:S01]  /*7a10*/  IMAD.MOV R21, RZ, RZ, -R21 ;  /* 0x000000ffff157224 */ /* 0x002fe200078e0a15 */
[----:B------:R-:W-:Y:S01]  /*7a20*/  IADD3 R11, P0, RZ, -R17, RZ ;  /* 0x80000011ff0b7210 */ /* 0x000fe20007f1e0ff */
[----:B------:R-:W-:Y:S02]  /*7a30*/  ULDC UR6, c[0x0][0x154] ;  /* 0x0000550000067ab9 */ /* 0x000fe40000000800 */
[----:B------:R-:W-:Y:S02]  /*7a40*/  IMAD R23, R23, R21, R20 ;  /* 0x0000001517177224 */ /* 0x000fe400078e0214 */
[----:B------:R-:W0:Y:S01]  /*7a50*/  LDC R12, c[0x0][0x618] ;  /* 0x00018600ff0c7b82 */ /* 0x000e220000000800 */
[----:B------:R-:W-:-:S02]  /*7a60*/  IMAD.X R5, RZ, RZ, ~R5, P0 ;  /* 0x000000ffff057224 */ /* 0x000fc400000e0e05 */
[----:B--2---:R-:W-:-:S04]  /*7a70*/  IMAD.WIDE.U32 R6, R11, R18, R2 ;  /* 0x000000120b067225 */ /* 0x004fc800078e0002 */
[----:B------:R-:W-:Y:S01]  /*7a80*/  IMAD R10, R5, R18, RZ ;  /* 0x00000012050a7224 */ /* 0x000fe200078e02ff */
[----:B------:R-:W1:Y:S03]  /*7a90*/  LDC R24, c[0x0][0x608] ;  /* 0x00018200ff187b82 */ /* 0x000e660000000800 */
[----:B------:R-:W-:Y:S02]  /*7aa0*/  IMAD R5, R11, R19, R10 ;  /* 0x000000130b057224 */ /* 0x000fe400078e020a */
[----:B------:R-:W-:Y:S02]  /*7ab0*/  IMAD.MOV.U32 R11, RZ, RZ, 0x1 ;  /* 0x00000001ff0b7424 */ /* 0x000fe400078e00ff */
[----:B------:R-:W-:Y:S01]  /*7ac0*/  IMAD.IADD R5, R7, 0x1, R5 ;  /* 0x0000000107057824 */ /* 0x000fe200078e0205 */
[----:B------:R-:W2:Y:S01]  /*7ad0*/  LDC R26, c[0x0][0x658] ;  /* 0x00019600ff1a7b82 */ /* 0x000ea20000000800 */
[----:B------:R-:W-:-:S02]  /*7ae0*/  I2FP.F32.U32 R7, R22 ;  /* 0x0000001600077245 */ /* 0x000fc40000201000 */
[----:B---3--:R-:W-:-:S03]  /*7af0*/  ISETP.NE.U32.AND P0, PT, R28, RZ, PT ;  /* 0x000000ff1c00720c */ /* 0x008fc60003f05070 */
[----:B------:R-:W-:Y:S01]  /*7b00*/  FMUL R10, R7, UR6 ;  /* 0x00000006070a7c20 */ /* 0x000fe20008400000 */
[----:B------:R-:W-:Y:S01]  /*7b10*/  ISETP.NE.AND.EX P0, PT, R29, RZ, PT, P0 ;  /* 0x000000ff1d00720c */ /* 0x000fe20003f05300 */
[----:B------:R-:W3:Y:S01]  /*7b20*/  LDC R21, c[0x0][0x148] ;  /* 0x00005200ff157b82 */ /* 0x000ee20000000800 */
[-CC-:B0-----:R-:W-:Y:S01]  /*7b30*/  SHF.R.U64 R16, R6, R12.reuse, R5.reuse ;  /* 0x0000000c06107219 */ /* 0x181fe20000001205 */
[----:B------:R0:W4:Y:S01]  /*7b40*/  F2I.U32.TRUNC.NTZ R18, R10 ;  /* 0x0000000a00127305 */ /* 0x000122000020f000 */
[----:B------:R-:W-:Y:S01]  /*7b50*/  SHF.R.U32.HI R5, RZ, R12, R5 ;  /* 0x0000000cff057219 */ /* 0x000fe20000011605 */
[----:B------:R-:W-:-:S04]  /*7b60*/  IMAD.MOV.U32 R7, RZ, RZ, -0x1 ;  /* 0xffffffffff077424 */ /* 0x000fc800078e00ff */
[----:B------:R-:W0:Y:S01]  /*7b70*/  LDC R20, c[0x0][0x600] ;  /* 0x00018000ff147b82 */ /* 0x000e220000000800 */
[-CC-:B-1----:R-:W-:Y:S02]  /*7b80*/  SHF.R.U64 R14, R16, R24.reuse, R5.reuse ;  /* 0x00000018100e7219 */ /* 0x182fe40000001205 */
[----:B------:R-:W-:-:S05]  /*7b90*/  SHF.R.U32.HI R5, RZ, R24, R5 ;  /* 0x00000018ff057219 */ /* 0x000fca0000011605 */
[----:B------:R-:W1:Y:S01]  /*7ba0*/  LDC R27, c[0x0][0x648] ;  /* 0x00019200ff1b7b82 */ /* 0x000e620000000800 */
[-C--:B--2---:R-:W-:Y:S02]  /*7bb0*/  SHF.L.U32 R6, R7, R26.reuse, RZ ;  /* 0x0000001a07067219 */ /* 0x084fe400000006ff */
[-CC-:B------:R-:W-:Y:S02]  /*7bc0*/  SHF.R.U64 R19, R14, R26.reuse, R5.reuse ;  /* 0x0000001a0e137219 */ /* 0x180fe40000001205 */
[----:B------:R-:W-:Y:S02]  /*7bd0*/  SHF.R.U32.HI R7, RZ, R26, R5 ;  /* 0x0000001aff077219 */ /* 0x000fe40000011605 */
[----:B------:R-:W-:Y:S01]  /*7be0*/  LOP3.LUT R25, RZ, R6, RZ, 0x33, !PT ;  /* 0x00000006ff197212 */ /* 0x000fe200078e33ff */
[----:B------:R-:W2:Y:S01]  /*7bf0*/  LDC R30, c[0x0][0x638] ;  /* 0x00018e00ff1e7b82 */ /* 0x000ea20000000800 */
[----:B------:R-:W-:Y:S01]  /*7c00*/  SHF.L.U32 R26, R11, R26, RZ ;  /* 0x0000001a0b1a7219 */ /* 0x000fe200000006ff */
[----:B------:R-:W-:-:S06]  /*7c10*/  IMAD.MOV.U32 R6, RZ, RZ, R19 ;  /* 0x000000ffff067224 */ /* 0x000fcc00078e0013 */
[----:B------:R-:W0:Y:S01]  /*7c20*/  LDC R31, c[0x0][0x610] ;  /* 0x00018400ff1f7b82 */ /* 0x000e220000000800 */
[----:B----4-:R-:W-:Y:S05]  /*7c30*/  @!P0 BRA `(.L_x_164) ;  /* 0x0000000000288947 */ /* 0x010fea0003800000 */
[----:B------:R-:W4:Y:S02]  /*7c40*/  LDC R6, c[0x0][0x64c] ;  /* 0x00019300ff067b82 */ /* 0x000f240000000800 */
[----:B----4-:R-:W-:-:S05]  /*7c50*/  IADD3 R5, P0, R19, R6, RZ ;  /* 0x0000000613057210 */ /* 0x010fca0007f1e0ff */
[----:B------:R-:W-:-:S04]  /*7c60*/  IMAD.X R15, RZ, RZ, R7, P0 ;  /* 0x000000ffff0f7224 */ /* 0x000fc800000e0607 */
[----:B------:R-:W-:-:S04]  /*7c70*/  IMAD.WIDE.U32 R6, R15, R28, RZ ;  /* 0x0000001c0f067225 */ /* 0x000fc800078e00ff */
[----:B0-----:R-:W-:-:S04]  /*7c80*/  IMAD.WIDE.U32 R10, P0, R5, R29, R6 ;  /* 0x0000001d050a7225 */ /* 0x001fc80007800006 */
[----:B------:R-:W-:-:S04]  /*7c90*/  IMAD.WIDE.U32 R6, R5, R28, RZ ;  /* 0x0000001c05067225 */ /* 0x000fc800078e00ff */
[----:B------:R-:W-:Y:S01]  /*7ca0*/  IMAD.X R13, RZ, RZ, RZ, P0 ;  /* 0x000000ffff0d7224 */ /* 0x000fe200000e06ff */
[----:B------:R-:W-:Y:S01]  /*7cb0*/  IADD3 RZ, P0, R7, R10, RZ ;  /* 0x0000000a07ff7210 */ /* 0x000fe20007f1e0ff */
[----:B------:R-:W-:-:S04]  /*7cc0*/  IMAD.MOV.U32 R12, RZ, RZ, R11 ;  /* 0x000000ffff0c7224 */ /* 0x000fc800078e000b */
[----:B------:R-:W-:-:S08]  /*7cd0*/  IMAD.WIDE.U32.X R6, R15, R29, R12, P0 ;  /* 0x0000001d0f067225 */ /* 0x000fd000000e040c */
.L_x_164:
[----:B-1----:R-:W-:Y:S01]  /*7ce0*/  SHF.R.U64 R5, R6, R27, R7 ;  /* 0x0000001b06057219 */ /* 0x002fe20000001207 */
[----:B0-----:R-:W-:Y:S01]  /*7cf0*/  VIADD R7, R20, 0xffffffff ;  /* 0xffffffff14077836 */ /* 0x001fe20000000000 */
[----:B------:R-:W-:Y:S01]  /*7d00*/  LOP3.LUT R32, R14, R25, RZ, 0xc0, !PT ;  /* 0x000000190e207212 */ /* 0x000fe200078ec0ff */
[----:B------:R-:W-:Y:S02]  /*7d10*/  IMAD.MOV R18, RZ, RZ, -R18 ;  /* 0x000000ffff127224 */ /* 0x000fe400078e0a12 */
[----:B------:R-:W-:Y:S01]  /*7d20*/  IMAD.MOV R6, RZ, RZ, -R5 ;  /* 0x000000ffff067224 */ /* 0x000fe200078e0a05 */
[----:B------:R-:W-:Y:S01]  /*7d30*/  LOP3.LUT R16, R16, R7, RZ, 0xc0, !PT ;  /* 0x0000000710107212 */ /* 0x000fe200078ec0ff */
[----:B------:R-:W-:Y:S02]  /*7d40*/  IMAD R32, R26, R5, R32 ;  /* 0x000000051a207224 */ /* 0x000fe400078e0220 */
[----:B---3--:R-:W-:Y:S02]  /*7d50*/  @P3 IMAD R23, R21, R18, R22 ;  /* 0x0000001215173224 */ /* 0x008fe400078e0216 */
[----:B--2---:R-:W-:-:S02]  /*7d60*/  IMAD R5, R6, R30, R19 ;  /* 0x0000001e06057224 */ /* 0x004fc400078e0213 */
[----:B------:R-:W-:Y:S02]  /*7d70*/  IMAD R32, R32, R31, R23 ;  /* 0x0000001f20207224 */ /* 0x000fe400078e0217 */
[----:B------:R-:W-:Y:S02]  /*7d80*/  IMAD R5, R5, R20, R16 ;  /* 0x0000001405057224 */ /* 0x000fe400078e0210 */
[----:B------:R-:W-:-:S03]  /*7d90*/  IMAD.MOV.U32 R6, RZ, RZ, 0x1 ;  /* 0x00000001ff067424 */ /* 0x000fc600078e00ff */
[----:B------:R-:W-:Y:S02]  /*7da0*/  SEL R7, R5, R32, !P3 ;  /* 0x0000002005077207 */ /* 0x000fe40005800000 */
[----:B------:R-:W-:Y:S01]  /*7db0*/  SEL R32, R32, R5, !P3 ;  /* 0x0000000520207207 */ /* 0x000fe20005800000 */
[----:B------:R-:W-:-:S07]  /*7dc0*/  IMAD.MOV.U32 R5, RZ, RZ, R17 ;  /* 0x000000ffff057224 */ /* 0x000fce00078e0011 */
.L_x_162:
[----:B------:R-:W-:Y:S01]  /*7dd0*/  LOP3.LUT P0, RZ, R6, 0xff, RZ, 0xc0, !PT ;  /* 0x000000ff06ff7812 */ /* 0x000fe2000780c0ff */
[----:B------:R-:W-:-:S12]  /*7de0*/  IMAD.MOV.U32 R6, RZ, RZ, R32 ;  /* 0x000000ffff067224 */ /* 0x000fd800078e0020 */
[----:B------:R-:W-:Y:S05]  /*7df0*/  @P0 BRA `(.L_x_165) ;  /* 0xffffff9000500947 */ /* 0x000fea000383ffff */
[----:B------:R-:W-:Y:S05]  /*7e00*/  EXIT ;  /* 0x000000000000794d */ /* 0x000fea0003800000 */
.L_x_3:
[----:B0-----:R-:W-:Y:S01]  /*7e10*/  ULDC.64 UR4, c[0x0][0x650] ;  /* 0x0001940000047ab9 */ /* 0x001fe20000000a00 */
        /* <DEDUP_REMOVED lines=25> */
.L_x_167:
[--C-:B------:R-:W-:Y:S01]  /*7fb0*/  SHF.R.U64 R16, R14, R18, R15.reuse ;  /* 0x000000120e107219 */ /* 0x100fe2000000120f */
[----:B------:R-:W0:Y:S01]  /*7fc0*/  LDC R22, c[0x0][0x618] ;  /* 0x00018600ff167b82 */ /* 0x000e220000000800 */
[----:B------:R-:W-:Y:S01]  /*7fd0*/  I2FP.F32.U32 R7, R8 ;  /* 0x0000000800077245 */ /* 0x000fe20000201000 */
[----:B------:R-:W-:Y:S01]  /*7fe0*/  ULDC UR4, c[0x0][0x150] ;  /* 0x0000540000047ab9 */ /* 0x000fe20000000800 */
[----:B------:R-:W-:Y:S02]  /*7ff0*/  SHF.R.U32.HI R6, RZ, R18, R15 ;  /* 0x00000012ff067219 */ /* 0x000fe4000001160f */
[----:B------:R-:W-:Y:S01]  /*8000*/  IADD3 R9, P0, RZ, -R16, RZ ;  /* 0x80000010ff097210 */ /* 0x000fe20007f1e0ff */
[----:B------:R-:W-:Y:S01]  /*8010*/  FMUL R13, R7, UR4 ;  /* 0x00000004070d7c20 */ /* 0x000fe20008400000 */
[----:B------:R-:W-:Y:S01]  /*8020*/  ULDC UR4, c[0x0][0x154] ;  /* 0x0000550000047ab9 */ /* 0x000fe20000000800 */
[----:B------:R-:W1:Y:S02]  /*8030*/  LDC.64 R24, c[0x0][0x640] ;  /* 0x00019000ff187b82 */ /* 0x000e640000000a00 */
[----:B------:R-:W-:-:S02]  /*8040*/  IMAD.X R11, RZ, RZ, ~R6, P0 ;  /* 0x000000ffff0b7224 */ /* 0x000fc400000e0e06 */
[----:B------:R-:W2:Y:S01]  /*8050*/  F2I.U32.TRUNC.NTZ R13, R13 ;  /* 0x0000000d000d7305 */ /* 0x000ea2000020f000 */
[----:B------:R-:W-:-:S03]  /*8060*/  IMAD.WIDE.U32 R6, R9, R20, R2 ;  /* 0x0000001409067225 */ /* 0x000fc600078e0002 */
[----:B------:R-:W3:Y:S01]  /*8070*/  LDC R15, c[0x0][0x144] ;  /* 0x00005100ff0f7b82 */ /* 0x000ee20000000800 */
[----:B------:R-:W-:-:S04]  /*8080*/  IMAD R12, R11, R20, RZ ;  /* 0x000000140b0c7224 */ /* 0x000fc800078e02ff */
[----:B------:R-:W-:Y:S02]  /*8090*/  IMAD R9, R9, R21, R12 ;  /* 0x0000001509097224 */ /* 0x000fe400078e020c */
[----:B------:R-:W-:Y:S01]  /*80a0*/  IMAD.MOV.U32 R12, RZ, RZ, -0x1 ;  /* 0xffffffffff0c7424 */ /* 0x000fe200078e00ff */
[----:B------:R-:W4:Y:S01]  /*80b0*/  LDC R18, c[0x0][0x608] ;  /* 0x00018200ff127b82 */ /* 0x000f220000000800 */
[----:B------:R-:W-:Y:S01]  /*80c0*/  IMAD.IADD R7, R7, 0x1, R9 ;  /* 0x0000000107077824 */ /* 0x000fe200078e0209 */
[----:B------:R-:W-:-:S04]  /*80d0*/  I2FP.F32.U32 R9, R10 ;  /* 0x0000000a00097245 */ /* 0x000fc80000201000 */
[-C--:B0-----:R-:W-:Y:S01]  /*80e0*/  SHF.R.U64 R14, R6, R22.reuse, R7 ;  /* 0x00000016060e7219 */ /* 0x081fe20000001207 */
[----:B--2---:R-:W-:Y:S01]  /*80f0*/  IMAD.MOV R6, RZ, RZ, -R13 ;  /* 0x000000ffff067224 */ /* 0x004fe200078e0a0d */
[----:B------:R-:W0:Y:S01]  /*8100*/  LDC R11, c[0x0][0x658] ;  /* 0x00019600ff0b7b82 */ /* 0x000e220000000800 */
[----:B-1----:R-:W-:Y:S01]  /*8110*/  ISETP.NE.U32.AND P0, PT, R24, RZ, PT ;  /* 0x000000ff1800720c */ /* 0x002fe20003f05070 */
[----:B------:R-:W-:Y:S01]  /*8120*/  FMUL R9, R9, UR4 ;  /* 0x0000000409097c20 */ /* 0x000fe20008400000 */
[----:B------:R-:W-:Y:S02]  /*8130*/  SHF.R.U32.HI R7, RZ, R22, R7 ;  /* 0x00000016ff077219 */ /* 0x000fe40000011607 */
[----:B------:R-:W-:-:S03]  /*8140*/  ISETP.NE.AND.EX P0, PT, R25, RZ, PT, P0 ;  /* 0x000000ff1900720c */ /* 0x000fc60003f05300 */
[----:B------:R-:W1:Y:S01]  /*8150*/  LDC R21, c[0x0][0x148] ;  /* 0x00005200ff157b82 */ /* 0x000e620000000800 */
[----:B---3--:R-:W-:Y:S02]  /*8160*/  IMAD R22, R15, R6, R8 ;  /* 0x000000060f167224 */ /* 0x008fe400078e0208 */
[----:B------:R-:W-:-:S05]  /*8170*/  IMAD.MOV.U32 R8, RZ, RZ, 0x1 ;  /* 0x00000001ff087424 */ /* 0x000fca00078e00ff */
[----:B------:R-:W2:Y:S01]  /*8180*/  LDC R20, c[0x0][0x600] ;  /* 0x00018000ff147b82 */ /* 0x000ea20000000800 */
[-CC-:B----4-:R-:W-:Y:S02]  /*8190*/  SHF.R.U64 R17, R14, R18.reuse, R7.reuse ;  /* 0x000000120e117219 */ /* 0x190fe40000001207 */
[----:B------:R-:W-:Y:S02]  /*81a0*/  SHF.R.U32.HI R6, RZ, R18, R7 ;  /* 0x00000012ff067219 */ /* 0x000fe40000011607 */
[----:B------:R3:W4:Y:S03]  /*81b0*/  F2I.U32.TRUNC.NTZ R18, R9 ;  /* 0x0000000900127305 */ /* 0x000726000020f000 */
[----:B------:R-:W1:Y:S01]  /*81c0*/  LDC R23, c[0x0][0x648] ;  /* 0x00019200ff177b82 */ /* 0x000e620000000800 */
[-C--:B0-----:R-:W-:Y:S02]  /*81d0*/  SHF.R.U64 R19, R17, R11.reuse, R6 ;  /* 0x0000000b11137219 */ /* 0x081fe40000001206 */
[----:B------:R-:W-:-:S02]  /*81e0*/  SHF.L.U32 R12, R12, R11, RZ ;  /* 0x0000000b0c0c7219 */ /* 0x000fc400000006ff */
[-C--:B------:R-:W-:Y:S01]  /*81f0*/  SHF.R.U32.HI R7, RZ, R11.reuse, R6 ;  /* 0x0000000bff077219 */ /* 0x080fe20000011606 */
[----:B------:R-:W-:Y:S01]  /*8200*/  IMAD.MOV.U32 R6, RZ, RZ, R19 ;  /* 0x000000ffff067224 */ /* 0x000fe200078e0013 */
[----:B------:R-:W-:Y:S01]  /*8210*/  SHF.L.U32 R27, R8, R11, RZ ;  /* 0x0000000b081b7219 */ /* 0x000fe200000006ff */
[----:B------:R-:W0:Y:S01]  /*8220*/  LDC R26, c[0x0][0x638] ;  /* 0x00018e00ff1a7b82 */ /* 0x000e220000000800 */
[----:B------:R-:W-:-:S07]  /*8230*/  LOP3.LUT R28, RZ, R12, RZ, 0x33, !PT ;  /* 0x0000000cff1c7212 */ /* 0x000fce00078e33ff */
[----:B------:R-:W0:Y:S01]  /*8240*/  LDC R29, c[0x0][0x610] ;  /* 0x00018400ff1d7b82 */ /* 0x000e220000000800 */
[----:B---34-:R-:W-:Y:S05]  /*8250*/  @!P0 BRA `(.L_x_168) ;  /* 0x0000000000288947 */ /* 0x018fea0003800000 */
        /* <DEDUP_REMOVED lines=10> */
.L_x_168:
[----:B-1----:R-:W-:Y:S01]  /*8300*/  SHF.R.U64 R7, R6, R23, R7 ;  /* 0x0000001706077219 */ /* 0x002fe20000001207 */
[----:B--2---:R-:W-:Y:S01]  /*8310*/  VIADD R9, R20, 0xffffffff ;  /* 0xffffffff14097836 */ /* 0x004fe20000000000 */
[----:B------:R-:W-:Y:S01]  /*8320*/  LOP3.LUT R6, R17, R28, RZ, 0xc0, !PT ;  /* 0x0000001c11067212 */ /* 0x000fe200078ec0ff */
[----:B------:R-:W-:Y:S02]  /*8330*/  IMAD.MOV R18, RZ, RZ, -R18 ;  /* 0x000000ffff127224 */ /* 0x000fe400078e0a12 */
[----:B------:R-:W-:Y:S02]  /*8340*/  IMAD.MOV R8, RZ, RZ, -R7 ;  /* 0x000000ffff087224 */ /* 0x000fe400078e0a07 */
[----:B------:R-:W-:Y:S01]  /*8350*/  IMAD R11, R27, R7, R6 ;  /* 0x000000071b0b7224 */ /* 0x000fe200078e0206 */
[----:B------:R-:W-:Y:S01]  /*8360*/  LOP3.LUT R7, R14, R9, RZ, 0xc0, !PT ;  /* 0x000000090e077212 */ /* 0x000fe200078ec0ff */
[----:B------:R-:W-:Y:S02]  /*8370*/  @P3 IMAD R22, R21, R18, R10 ;  /* 0x0000001215163224 */ /* 0x000fe400078e020a */
[----:B0-----:R-:W-:-:S02]  /*8380*/  IMAD R6, R8, R26, R19 ;  /* 0x0000001a08067224 */ /* 0x001fc400078e0213 */
[----:B------:R-:W-:Y:S02]  /*8390*/  IMAD R11, R11, R29, R22 ;  /* 0x0000001d0b0b7224 */ /* 0x000fe400078e0216 */
[----:B------:R-:W-:Y:S02]  /*83a0*/  IMAD R6, R6, R20, R7 ;  /* 0x0000001406067224 */ /* 0x000fe400078e0207 */
[----:B------:R-:W-:-:S03]  /*83b0*/  IMAD.MOV.U32 R8, RZ, RZ, 0x1 ;  /* 0x00000001ff087424 */ /* 0x000fc600078e00ff */
[----:B------:R-:W-:Y:S02]  /*83c0*/  SEL R14, R6, R11, !P3 ;  /* 0x0000000b060e7207 */ /* 0x000fe40005800000 */
[----:B------:R-:W-:Y:S01]  /*83d0*/  SEL R11, R11, R6, !P3 ;  /* 0x000000060b0b7207 */ /* 0x000fe20005800000 */
[----:B------:R-:W-:Y:S01]  /*83e0*/  IMAD.MOV.U32 R6, RZ, RZ, R16 ;  /* 0x000000ffff067224 */ /* 0x000fe200078e0010 */
[----:B------:R-:W-:-:S07]  /*83f0*/  PRMT R7, R8, 0x7610, R7 ;  /* 0x0000761008077816 */ /* 0x000fce0000000007 */
.L_x_166:
[----:B------:R-:W-:-:S08]  /*8400*/  NOP ;  /* 0x0000000000007918 */ /* 0x000fd00000000000 */
[----:B------:R-:W0:-:S00]  /*8410*/  USETMAXREG.DEALLOC.CTAPOOL 0x28 ;  /* 0x00000028000079c8 */ /* 0x000e0000080e0500 */
[----:B0-----:R-:W-:-:S13]  /*8420*/  ISETP.NE.AND P0, PT, R5, RZ, PT ;  /* 0x000000ff0500720c */ /* 0x001fda0003f05270 */
[----:B------:R-:W-:Y:S05]  /*8430*/  @P0 EXIT ;  /* 0x000000000000094d */ /* 0x000fea0003800000 */
[----:B------:R-:W-:Y:S01]  /*8440*/  LOP3.LUT P0, RZ, R7, 0xff, RZ, 0xc0, !PT ;  /* 0x000000ff07ff7812 */ /* 0x000fe2000780c0ff */
[----:B------:R-:W-:Y:S02]  /*8450*/  IMAD.MOV.U32 R5, RZ, RZ, 0x1 ;  /* 0x00000001ff057424 */ /* 0x000fe400078e00ff */
[----:B------:R-:W-:-:S10]  /*8460*/  IMAD.MOV.U32 R13, RZ, RZ, RZ ;  /* 0x000000ffff0d7224 */ /* 0x000fd400078e00ff */
[----:B------:R-:W-:Y:S05]  /*8470*/  @!P0 BRA `(.L_x_169) ;  /* 0x0000000c00308947 */ /* 0x000fea0003800000 */
[----:B------:R-:W0:Y:S01]  /*8480*/  LDC R5, c[0x0][0x28c] ;  /* 0x0000a300ff057b82 */ /* 0x000e220000000800 */
[----:B------:R-:W-:Y:S01]  /*8490*/  ULDC UR5, c[0x0][0x600] ;  /* 0x0001800000057ab9 */ /* 0x000fe20000000800 */
[----:B------:R-:W-:Y:S01]  /*84a0*/  ULDC UR4, c[0x0][0xc] ;  /* 0x0000030000047ab9 */ /* 0x000fe20000000800 */
[----:B------:R-:W-:Y:S01]  /*84b0*/  UIADD3 UR16, UR5, -0x1, URZ ;  /* 0xffffffff05107890 */ /* 0x000fe2000fffe03f */
[C---:B------:R-:W-:Y:S01]  /*84c0*/  LOP3.LUT P2, RZ, R0.reuse, 0x7f, RZ, 0xc0, !PT ;  /* 0x0000007f00ff7812 */ /* 0x040fe2000784c0ff */
[----:B------:R-:W-:Y:S01]  /*84d0*/  ULDC UR6, c[0x0][0x658] ;  /* 0x0001960000067ab9 */ /* 0x000fe20000000800 */
[----:B------:R-:W-:Y:S01]  /*84e0*/  ULDC UR5, c[0x0][0x10] ;  /* 0x0000040000057ab9 */ /* 0x000fe20000000800 */
[----:B------:R-:W-:Y:S01]  /*84f0*/  UMOV UR7, 0xffffffff ;  /* 0xffffffff00077882 */ /* 0x000fe20000000000 */
[----:B------:R-:W-:Y:S01]  /*8500*/  UMOV UR8, 0x1 ;  /* 0x0000000100087882 */ /* 0x000fe20000000000 */
[----:B------:R-:W-:Y:S01]  /*8510*/  UIMAD.WIDE.U32 UR4, UR4, UR5, URZ ;  /* 0x00000005040472a5 */ /* 0x000fe2000f8e003f */
[----:B------:R-:W-:Y:S01]  /*8520*/  LOP3.LUT P0, RZ, R0, 0x1f, RZ, 0xc0, !PT ;  /* 0x0000001f00ff7812 */ /* 0x000fe2000780c0ff */
[----:B------:R-:W-:Y:S01]  /*8530*/  USHF.L.U32 UR7, UR7, UR6, URZ ;  /* 0x0000000607077299 */ /* 0x000fe2000800063f */
[----:B------:R-:W-:Y:S01]  /*8540*/  BSSY B0, `(.L_x_169) ;  /* 0x00000bf000007945 */ /* 0x000fe20003800000 */
[----:B------:R-:W-:Y:S01]  /*8550*/  USHF.L.U32 UR18, UR8, UR6, URZ ;  /* 0x0000000608127299 */ /* 0x000fe2000800063f */
[----:B------:R-:W-:Y:S01]  /*8560*/  IMAD.MOV.U32 R15, RZ, RZ, 0x1 ;  /* 0x00000001ff0f7424 */ /* 0x000fe200078e00ff */
[----:B------:R-:W-:Y:S01]  /*8570*/  LOP3.LUT R16, R4, 0x2, RZ, 0xfc, !PT ;  /* 0x0000000204107812 */ /* 0x000fe200078efcff */
[----:B------:R-:W-:Y:S01]  /*8580*/  ULDC UR6, c[0x0][0x14] ;  /* 0x0000050000067ab9 */ /* 0x000fe20000000800 */
[----:B------:R-:W-:Y:S01]  /*8590*/  PLOP3.LUT P0, PT, P0, P2, PT, 0x8a, 0x0 ;  /* 0x000000000000781c */ /* 0x000fe20000705172 */
[----:B------:R-:W-:Y:S01]  /*85a0*/  UIMAD.WIDE.U32 UR20, UR4, UR6, URZ ;  /* 0x00000006041472a5 */ /* 0x000fe2000f8e003f */
[----:B------:R-:W-:Y:S01]  /*85b0*/  IMAD.MOV.U32 R13, RZ, RZ, RZ ;  /* 0x000000ffff0d7224 */ /* 0x000fe200078e00ff */
[----:B------:R-:W-:-:S02]  /*85c0*/  UIMAD UR13, UR5, UR6, URZ ;  /* 0x00000006050d72a4 */ /* 0x000fc4000f8e023f */
[----:B------:R-:W-:Y:S01]  /*85d0*/  ULOP3.LUT UR17, URZ, UR7, URZ, 0x33, !UPT ;  /* 0x000000073f117292 */ /* 0x000fe2000f8e333f */
[----:B0-----:R-:W-:Y:S01]  /*85e0*/  VIADD R5, R5, 0x3f ;  /* 0x0000003f05057836 */ /* 0x001fe20000000000 */
[----:B------:R-:W-:Y:S01]  /*85f0*/  UIADD3 UR13, UR21, UR13, URZ ;  /* 0x0000000d150d7290 */ /* 0x000fe2000fffe03f */
[----:B------:R-:W-:-:S03]  /*8600*/  ULDC.64 UR22, c[0x0][0x198] ;  /* 0x0000660000167ab9 */ /* 0x000fc60000000a00 */
[----:B------:R-:W-:-:S04]  /*8610*/  SHF.R.S32.HI R8, RZ, 0x1f, R5 ;  /* 0x0000001fff087819 */ /* 0x000fc80000011405 */
[----:B------:R-:W-:Y:S01]  /*8620*/  LEA.HI R8, R8, R5, RZ, 0x6 ;  /* 0x0000000508087211 */ /* 0x000fe200078f30ff */
[----:B------:R-:W-:-:S03]  /*8630*/  IMAD.MOV.U32 R5, RZ, RZ, 0x1 ;  /* 0x00000001ff057424 */ /* 0x000fc600078e00ff */
[----:B------:R-:W-:-:S05]  /*8640*/  SHF.R.S32.HI R12, RZ, 0x6, R8 ;  /* 0x00000006ff0c7819 */ /* 0x000fca0000011408 */
[----:B------:R-:W-:-:S07]  /*8650*/  VIADD R0, R12, 0x1 ;  /* 0x000000010c007836 */ /* 0x000fce0000000000 */
.L_x_181:
[----:B------:R-:W-:-:S03]  /*8660*/  UMOV UR4, 0xffffffff ;  /* 0xffffffff00047882 */ /* 0x000fc60000000000 */
[----:B------:R-:W-:Y:S05]  /*8670*/  BRA.DIV UR4, `(.L_x_170) ;  /* 0x0000000e04c47947 */ /* 0x000fea000b800000 */
[----:B------:R-:W-:-:S13]  /*8680*/  ELECT P1, URZ, PT ;  /* 0x00000000003f782f */ /* 0x000fda0003820000 */
.L_x_193:
[----:B------:R-:W0:Y:S01]  /*8690*/  LDC R7, c[0x0][0x28c] ;  /* 0x0000a300ff077b82 */ /* 0x000e220000000800 */
[----:B------:R-:W-:Y:S01]  /*86a0*/  BSSY B1, `(.L_x_171) ;  /* 0x0000037000017945 */ /* 0x000fe20003800000 */
[----:B0-----:R-:W-:-:S13]  /*86b0*/  ISETP.LT.OR P1, PT, R7, 0x1, !P1 ;  /* 0x000000010700780c */ /* 0x001fda0004f21670 */
[----:B------:R-:W-:Y:S05]  /*86c0*/  @P1 BRA `(.L_x_172) ;  /* 0x0000000000d01947 */ /* 0x000fea0003800000 */
[----:B------:R-:W-:Y:S02]  /*86d0*/  IMAD.SHL.U32 R14, R14, 0x40, RZ ;  /* 0x000000400e0e7824 */ /* 0x000fe400078e00ff */
[----:B------:R-:W-:Y:S02]  /*86e0*/  IMAD.SHL.U32 R17, R11, 0x100, RZ ;  /* 0x000001000b117824 */ /* 0x000fe400078e00ff */
[----:B------:R-:W-:Y:S02]  /*86f0*/  IMAD.MOV.U32 R20, RZ, RZ, RZ ;  /* 0x000000ffff147224 */ /* 0x000fe400078e00ff */
[----:B------:R-:W-:Y:S02]  /*8700*/  IMAD.MOV.U32 R7, RZ, RZ, R0 ;  /* 0x000000ffff077224 */ /* 0x000fe400078e0000 */
[----:B------:R-:W-:Y:S02]  /*8710*/  IMAD.MOV.U32 R8, RZ, RZ, R5 ;  /* 0x000000ffff087224 */ /* 0x000fe400078e0005 */
[----:B------:R-:W-:-:S07]  /*8720*/  IMAD.MOV.U32 R9, RZ, RZ, R13 ;  /* 0x000000ffff097224 */ /* 0x000fce00078e000d */
.L_x_176:
[----:B------:R-:W0:Y:S01]  /*8730*/  S2R R11, SR_CgaCtaId ;  /* 0x00000000000b7919 */ /* 0x000e220000008800 */
[----:B------:R-:W-:-:S04]  /*8740*/  MOV R10, 0x400 ;  /* 0x00000400000a7802 */ /* 0x000fc80000000f00 */
[----:B0-----:R-:W-:Y:S02]  /*8750*/  LEA R18, R11, R10, 0x18 ;  /* 0x0000000a0b127211 */ /* 0x001fe400078ec0ff */
[----:B------:R-:W-:Y:S01]  /*8760*/  SHF.L.U32 R10, R8, 0x1f, RZ ;  /* 0x0000001f080a7819 */ /* 0x000fe200000006ff */
[----:B------:R-:W0:Y:S02]  /*8770*/  @!P2 LDC R11, c[0x0][0x500] ;  /* 0x00014000ff0bab82 */ /* 0x000e240000000800 */
[----:B------:R-:W-:-:S04]  /*8780*/  IMAD R19, R9, 0x8, R18 ;  /* 0x0000000809137824 */ /* 0x000fc800078e0212 */
[----:B------:R-:W1:Y:S02]  /*8790*/  SYNCS.PHASECHK.TRANS64.TRYWAIT P1, [R19+URZ+0x28], R10 ;  /* 0x0000280a130075a7 */ /* 0x000e64000802017f */
[----:B-1----:R-:W-:Y:S05]  /*87a0*/  @!P1 BRA `(.L_x_173) ;  /* 0x0000000c00989947 */ /* 0x002fea0003800000 */
.L_x_194:
[----:B-1----:R-:W-:Y:S01]  /*87b0*/  PRMT R10, R16, 0x9910, RZ ;  /* 0x00009910100a7816 */ /* 0x002fe200000000ff */
[----:B0-----:R0:W-:Y:S03]  /*87c0*/  @!P2 SYNCS.ARRIVE.TRANS64 RZ, [R19+URZ], R11 ;  /* 0x0000000b13ffa9a7 */ /* 0x0011e6000800003f */
[----:B------:R-:W-:-:S13]  /*87d0*/  ISETP.NE.AND P1, PT, R10, 0x2, PT ;  /* 0x000000020a00780c */ /* 0x000fda0003f25270 */
[----:B0-----:R-:W-:Y:S05]  /*87e0*/  @P1 BRA `(.L_x_174) ;  /* 0x0000000000041947 */ /* 0x001fea0003800000 */
[----:B------:R-:W-:Y:S01]  /*87f0*/  BPT.TRAP 0x1 ;  /* 0x000000040000795c */ /* 0x000fe20000300000 */
.L_x_174:
[----:B------:R-:W-:Y:S05]  /*8800*/  @P0 BRA `(.L_x_175) ;  /* 0x0000000000040947 */ /* 0x000fea0003800000 */
[----:B------:R-:W-:Y:S01]  /*8810*/  BPT.TRAP 0x1 ;  /* 0x000000040000795c */ /* 0x000fe20000300000 */
.L_x_175:
[--C-:B------:R-:W-:Y:S01]  /*8820*/  IMAD R10, R9, 0x4000, R18.reuse ;  /* 0x00004000090a7824 */ /* 0x100fe200078e0212 */
[----:B------:R-:W-:Y:S01]  /*8830*/  R2UR UR9, R19 ;  /* 0x00000000130972ca */ /* 0x000fe200000e0000 */
[----:B------:R-:W-:Y:S01]  /*8840*/  IMAD R18, R9, 0x1000, R18 ;  /* 0x0000100009127824 */ /* 0x000fe200078e0212 */
[----:B------:R-:W-:Y:S01]  /*8850*/  UIADD3 UR4, UP0, UR22, 0xf0, URZ ;  /* 0x000000f016047890 */ /* 0x000fe2000ff1e03f */
[----:B------:R-:W-:Y:S01]  /*8860*/  VIADD R7, R7, 0xffffffff ;  /* 0xffffffff07077836 */ /* 0x000fe20000000000 */
[----:B------:R-:W-:Y:S01]  /*8870*/  R2UR UR5, R10 ;  /* 0x000000000a0572ca */ /* 0x000fe200000e0000 */
[----:B------:R-:W-:Y:S01]  /*8880*/  UIADD3 UR24, UP1, UR22, 0x1f0, URZ ;  /* 0x000001f016187890 */ /* 0x000fe2000ff3e03f */
[----:B------:R-:W-:Y:S01]  /*8890*/  R2UR UR8, R18 ;  /* 0x00000000120872ca */ /* 0x000fe200000e0000 */
[----:B------:R-:W-:Y:S01]  /*88a0*/  VIADD R9, R9, 0x1 ;  /* 0x0000000109097836 */ /* 0x000fe20000000000 */
[----:B------:R-:W-:Y:S01]  /*88b0*/  R2UR UR11, R17 ;  /* 0x00000000110b72ca */ /* 0x000fe200000e0000 */
[----:B------:R-:W-:Y:S01]  /*88c0*/  UIADD3.X UR25, URZ, UR23, URZ, UP1, !UPT ;  /* 0x000000173f197290 */ /* 0x000fe20008ffe43f */
[----:B------:R-:W-:Y:S01]  /*88d0*/  R2UR UR10, R20 ;  /* 0x00000000140a72ca */ /* 0x000fe200000e0000 */
[----:B------:R-:W-:Y:S01]  /*88e0*/  UMOV UR6, 0x0 ;  /* 0x0000000000067882 */ /* 0x000fe20000000000 */
[----:B------:R-:W-:Y:S01]  /*88f0*/  R2UR UR12, R6 ;  /* 0x00000000060c72ca */ /* 0x000fe200000e0000 */
[----:B------:R-:W-:Y:S01]  /*8900*/  UMOV UR7, 0x10000000 ;  /* 0x1000000000077882 */ /* 0x000fe20000000000 */
[----:B------:R-:W-:Y:S01]  /*8910*/  R2UR UR19, R14 ;  /* 0x000000000e1372ca */ /* 0x000fe200000e0000 */
[----:B------:R-:W-:Y:S01]  /*8920*/  VIADD R20, R20, 0x40 ;  /* 0x0000004014147836 */ /* 0x000fe20000000000 */
[----:B------:R-:W-:Y:S01]  /*8930*/  ISETP.GT.AND P4, PT, R7, 0x1, PT ;  /* 0x000000010700780c */ /* 0x000fe20003f84270 */
[----:B------:R-:W-:Y:S01]  /*8940*/  UIADD3 UR14, UR5, 0x100, URZ ;  /* 0x00000100050e7890 */ /* 0x000fe2000fffe03f */
[----:B------:R-:W-:Y:S01]  /*8950*/  ISETP.NE.AND P1, PT, R9, 0x5, PT ;  /* 0x000000050900780c */ /* 0x000fe20003f25270 */
[----:B------:R-:W-:-:S02]  /*8960*/  UIADD3.X UR5, URZ, UR23, URZ, UP0, !UPT ;  /* 0x000000173f057290 */ /* 0x000fc400087fe43f */
[----:B------:R-:W-:Y:S01]  /*8970*/  UIADD3 UR15, UR8, 0x14100, URZ ;  /* 0x00014100080f7890 */ /* 0x000fe2000fffe03f */
[----:B------:R-:W-:Y:S02]  /*8980*/  SEL R11, RZ, 0x1, P1 ;  /* 0x00000001ff0b7807 */ /* 0x000fe40000800000 */
[----:B------:R-:W-:Y:S01]  /*8990*/  UMOV UR8, UR14 ;  /* 0x0000000e00087c82 */ /* 0x000fe20008000000 */
[----:B------:R-:W-:Y:S02]  /*89a0*/  SEL R9, R9, RZ, P1 ;  /* 0x000000ff09097207 */ /* 0x000fe40000800000 */
[----:B------:R-:W-:Y:S01]  /*89b0*/  LOP3.LUT R8, R8, R11, RZ, 0x3c, !PT ;  /* 0x0000000b08087212 */ /* 0x000fe200078e3cff */
[----:B------:R0:W-:Y:S02]  /*89c0*/  UTMALDG.3D [UR8], [UR4], desc[UR6] ;  /* 0x00000608040075b4 */ /* 0x0001e40008011000 */
[----:B0-----:R-:W-:Y:S01]  /*89d0*/  UMOV UR8, UR15 ;  /* 0x0000000f00087c82 */ /* 0x001fe20008000000 */
[----:B------:R-:W-:-:S02]  /*89e0*/  UMOV UR11, UR19 ;  /* 0x00000013000b7c82 */ /* 0x000fc40008000000 */
[----:B------:R0:W-:Y:S02]  /*89f0*/  UTMALDG.3D [UR8], [UR24], desc[UR6] ;  /* 0x00000608180075b4 */ /* 0x0001e40008011000 */
[----:B0-----:R-:W-:Y:S05]  /*8a00*/  @P4 BRA `(.L_x_176) ;  /* 0xfffffffc00484947 */ /* 0x001fea000383ffff */
.L_x_172:
[----:B------:R-:W-:Y:S05]  /*8a10*/  BSYNC B1 ;  /* 0x0000000000017941 */ /* 0x000fea0003800000 */
.L_x_171:
[----:B------:R-:W-:Y:S01]  /*8a20*/  LOP3.LUT P4, RZ, R15, 0xff, RZ, 0xc0, !PT ;  /* 0x000000ff0fff7812 */ /* 0x000fe2000788c0ff */
[----:B------:R-:W-:Y:S01]  /*8a30*/  IMAD.IADD R13, R12, 0x1, R13 ;  /* 0x000000010c0d7824 */ /* 0x000fe200078e020d */
[----:B------:R-:W-:Y:S01]  /*8a40*/  IADD3 R2, P5, R2, UR20, RZ ;  /* 0x0000001402027c10 */ /* 0x000fe2000ffbe0ff */
[----:B------:R-:W-:Y:S01]  /*8a50*/  ULDC.64 UR4, c[0x0][0x650] ;  /* 0x0001940000047ab9 */ /* 0x000fe20000000a00 */
[----:B------:R-:W-:Y:S01]  /*8a60*/  BSSY B1, `(.L_x_177) ;  /* 0x000006a000017945 */ /* 0x000fe20003800000 */
[----:B------:R-:W-:Y:S01]  /*8a70*/  IMAD.MOV.U32 R11, RZ, RZ, -0x1 ;  /* 0xffffffffff0b7424 */ /* 0x000fe200078e00ff */
[----:B------:R-:W-:Y:S01]  /*8a80*/  ISETP.GT.U32.AND P1, PT, R13, 0x4, PT ;  /* 0x000000040d00780c */ /* 0x000fe20003f24070 */
[----:B------:R-:W-:Y:S01]  /*8a90*/  IMAD.MOV.U32 R14, RZ, RZ, -0x1 ;  /* 0xffffffffff0e7424 */ /* 0x000fe200078e00ff */
[----:B------:R-:W-:Y:S02]  /*8aa0*/  IADD3.X R3, R3, UR13, RZ, P5, !PT ;  /* 0x0000000d03037c10 */ /* 0x000fe4000affe4ff */
[----:B------:R-:W-:-:S02]  /*8ab0*/  ISETP.LT.U32.AND P1, PT, R12, 0x5, P1 ;  /* 0x000000050c00780c */ /* 0x000fc40000f21070 */
[----:B------:R-:W-:Y:S01]  /*8ac0*/  PRMT R15, RZ, 0x7610, R15 ;  /* 0x00007610ff0f7816 */ /* 0x000fe2000000000f */
[----:B------:R-:W0:Y:S01]  /*8ad0*/  @P4 S2R R7, SR_CgaCtaId ;  /* 0x0000000000074919 */ /* 0x000e220000008800 */
[----:B------:R-:W-:-:S04]  /*8ae0*/  @P4 MOV R6, 0x400 ;  /* 0x0000040000064802 */ /* 0x000fc80000000f00 */
[----:B0-----:R-:W-:Y:S01]  /*8af0*/  @P4 LEA R8, R7, R6, 0x18 ;  /* 0x0000000607084211 */ /* 0x001fe200078ec0ff */
[----:B------:R-:W-:Y:S01]  /*8b00*/  IMAD.WIDE.U32 R6, R13, -0x33333333, RZ ;  /* 0xcccccccd0d067825 */ /* 0x000fe200078e00ff */
[----:B------:R-:W-:Y:S02]  /*8b10*/  SEL R6, RZ, 0x1, !P1 ;  /* 0x00000001ff067807 */ /* 0x000fe40004800000 */
[----:B------:R-:W-:Y:S01]  /*8b20*/  ISETP.GE.U32.AND P1, PT, R2, UR4, PT ;  /* 0x0000000402007c0c */ /* 0x000fe2000bf26070 */
[----:B------:R0:W-:Y:S01]  /*8b30*/  @P4 SYNCS.ARRIVE.TRANS64.A1T0 RZ, [R8+URZ+0x68], RZ ;  /* 0x000068ff08ff49a7 */ /* 0x0001e2000810003f */
[----:B------:R-:W-:Y:S02]  /*8b40*/  ISETP.GE.U32.AND P4, PT, R12, 0x5, PT ;  /* 0x000000050c00780c */ /* 0x000fe40003f86070 */
[----:B------:R-:W-:Y:S02]  /*8b50*/  ISETP.GE.U32.AND.EX P1, PT, R3, UR5, PT, P1 ;  /* 0x0000000503007c0c */ /* 0x000fe4000bf26110 */
[----:B------:R-:W-:Y:S01]  /*8b60*/  LOP3.LUT R5, R5, R6, RZ, 0x3c, !PT ;  /* 0x0000000605057212 */ /* 0x000fe200078e3cff */
[----:B------:R-:W-:Y:S01]  /*8b70*/  IMAD.MOV.U32 R6, RZ, RZ, -0x1 ;  /* 0xffffffffff067424 */ /* 0x000fe200078e00ff */
[----:B0-----:R-:W-:-:S02]  /*8b80*/  SHF.R.U32.HI R8, RZ, 0x2, R7 ;  /* 0x00000002ff087819 */ /* 0x001fc40000011607 */
[----:B------:R-:W-:-:S03]  /*8b90*/  PRMT R7, RZ, 0x7610, R7 ;  /* 0x00007610ff077816 */ /* 0x000fc60000000007 */
[----:B------:R-:W-:Y:S02]  /*8ba0*/  IMAD R13, R8, -0x5, R13 ;  /* 0xfffffffb080d7824 */ /* 0x000fe400078e020d */
[----:B------:R-:W-:Y:S02]  /*8bb0*/  @P4 LOP3.LUT R5, R5, 0x1, R8, 0x78, !PT ;  /* 0x0000000105054812 */ /* 0x000fe400078e7808 */
[----:B------:R-:W-:Y:S05]  /*8bc0*/  @P1 BRA `(.L_x_178) ;  /* 0x00000004004c1947 */ /* 0x000fea0003800000 */
[----:B------:R-:W-:Y:S01]  /*8bd0*/  ULDC.64 UR4, c[0x0][0x628] ;  /* 0x00018a0000047ab9 */ /* 0x000fe20000000a00 */
[----:B------:R-:W0:Y:S01]  /*8be0*/  S2R R17, SR_CTAID.X ;  /* 0x0000000000117919 */ /* 0x000e220000002500 */
[----:B------:R-:W-:Y:S01]  /*8bf0*/  ISETP.NE.U32.AND P1, PT, RZ, UR4, PT ;  /* 0x00000004ff007c0c */ /* 0x000fe2000bf25070 */
[----:B------:R-:W-:Y:S01]  /*8c00*/  ULDC UR7, c[0x0][0x630] ;  /* 0x00018c0000077ab9 */ /* 0x000fe20000000800 */
[----:B------:R-:W-:Y:S01]  /*8c10*/  IMAD.MOV.U32 R6, RZ, RZ, R2 ;  /* 0x000000ffff067224 */ /* 0x000fe200078e0002 */
[----:B------:R-:W1:Y:S01]  /*8c20*/  S2R R14, SR_CTAID.Y ;  /* 0x00000000000e7919 */ /* 0x000e620000002600 */
[----:B------:R-:W-:Y:S01]  /*8c30*/  ISETP.NE.AND.EX P1, PT, RZ, UR5, PT, P1 ;  /* 0x00000005ff007c0c */ /* 0x000fe2000bf25310 */
[----:B------:R-:W-:-:S12]  /*8c40*/  IMAD.MOV.U32 R7, RZ, RZ, R3 ;  /* 0x000000ffff077224 */ /* 0x000fd800078e0003 */
[----:B------:R-:W-:Y:S05]  /*8c50*/  @!P1 BRA `(.L_x_179) ;  /* 0x0000000000289947 */ /* 0x000fea0003800000 */
[----:B------:R-:W-:Y:S02]  /*8c60*/  ULDC UR6, c[0x0][0x634] ;  /* 0x00018d0000067ab9 */ /* 0x000fe40000000800 */
[----:B------:R-:W-:-:S05]  /*8c70*/  IADD3 R11, P1, R2, UR6, RZ ;  /* 0x00000006020b7c10 */ /* 0x000fca000ff3e0ff */
[----:B------:R-:W-:-:S04]  /*8c80*/  IMAD.X R19, RZ, RZ, R3, P1 ;  /* 0x000000ffff137224 */ /* 0x000fc800008e0603 */
[----:B------:R-:W-:-:S04]  /*8c90*/  IMAD.WIDE.U32 R8, R19, UR4, RZ ;  /* 0x0000000413087c25 */ /* 0x000fc8000f8e00ff */
[----:B------:R-:W-:-:S04]  /*8ca0*/  IMAD.WIDE.U32 R8, P1, R11, UR5, R8 ;  /* 0x000000050b087c25 */ /* 0x000fc8000f820008 */
[----:B------:R-:W-:-:S04]  /*8cb0*/  IMAD.WIDE.U32 R10, R11, UR4, RZ ;  /* 0x000000040b0a7c25 */ /* 0x000fc8000f8e00ff */
[----:B------:R-:W-:Y:S01]  /*8cc0*/  IMAD.X R7, RZ, RZ, RZ, P1 ;  /* 0x000000ffff077224 */ /* 0x000fe200008e06ff */
[----:B------:R-:W-:Y:S01]  /*8cd0*/  IADD3 RZ, P1, R11, R8, RZ ;  /* 0x000000080bff7210 */ /* 0x000fe20007f3e0ff */
[----:B------:R-:W-:-:S04]  /*8ce0*/  IMAD.MOV.U32 R6, RZ, RZ, R9 ;  /* 0x000000ffff067224 */ /* 0x000fc800078e0009 */
[----:B------:R-:W-:-:S08]  /*8cf0*/  IMAD.WIDE.U32.X R6, R19, UR5, R6, P1 ;  /* 0x0000000513067c25 */ /* 0x000fd000088e0406 */
.L_x_179:
[--C-:B------:R-:W-:Y:S01]  /*8d00*/  SHF.R.U64 R10, R6, UR7, R7.reuse ;  /* 0x00000007060a7c19 */ /* 0x100fe20008001207 */
[----:B------:R-:W-:Y:S01]  /*8d10*/  ULDC.64 UR4, c[0x0][0x620] ;  /* 0x0001880000047ab9 */ /* 0x000fe20000000a00 */
[----:B------:R-:W-:Y:S01]  /*8d20*/  SHF.R.U32.HI R6, RZ, UR7, R7 ;  /* 0x00000007ff067c19 */ /* 0x000fe20008011607 */
[----:B------:R-:W2:Y:S01]  /*8d30*/  LDC R22, c[0x0][0x144] ;  /* 0x00005100ff167b82 */ /* 0x000ea20000000800 */
[----:B------:R-:W-:Y:S01]  /*8d40*/  IADD3 R9, P1, RZ, -R10, RZ ;  /* 0x8000000aff097210 */ /* 0x000fe20007f3e0ff */
[----:B------:R-:W-:Y:S01]  /*8d50*/  ULDC.64 UR8, c[0x0][0x640] ;  /* 0x0001900000087ab9 */ /* 0x000fe20000000a00 */
[----:B0-----:R-:W-:Y:S01]  /*8d60*/  I2FP.F32.U32 R11, R17 ;  /* 0x00000011000b7245 */ /* 0x001fe20000201000 */
[----:B------:R-:W-:Y:S02]  /*8d70*/  ULDC UR6, c[0x0][0x608] ;  /* 0x0001820000067ab9 */ /* 0x000fe40000000800 */
[----:B------:R-:W-:Y:S01]  /*8d80*/  IMAD.X R6, RZ, RZ, ~R6, P1 ;  /* 0x000000ffff067224 */ /* 0x000fe200008e0e06 */
[----:B------:R-:W-:Y:S01]  /*8d90*/  ISETP.NE.U32.AND P1, PT, RZ, UR8, PT ;  /* 0x00000008ff007c0c */ /* 0x000fe2000bf25070 */
[----:B------:R-:W0:Y:S02]  /*8da0*/  LDC R19, c[0x0][0x148] ;  /* 0x00005200ff137b82 */ /* 0x000e240000000800 */
[----:B------:R-:W-:Y:S01]  /*8db0*/  IMAD R8, R6, UR4, RZ ;  /* 0x0000000406087c24 */ /* 0x000fe2000f8e02ff */
[----:B------:R-:W-:Y:S01]  /*8dc0*/  ISETP.NE.AND.EX P1, PT, RZ, UR9, PT, P1 ;  /* 0x00000009ff007c0c */ /* 0x000fe2000bf25310 */
[----:B------:R-:W-:Y:S01]  /*8dd0*/  IMAD.WIDE.U32 R6, R9, UR4, R2 ;  /* 0x0000000409067c25 */ /* 0x000fe2000f8e0002 */
[----:B------:R-:W-:-:S03]  /*8de0*/  ULDC UR4, c[0x0][0x150] ;  /* 0x0000540000047ab9 */ /* 0x000fc60000000800 */
[----:B------:R-:W-:Y:S02]  /*8df0*/  IMAD R9, R9, UR5, R8 ;  /* 0x0000000509097c24 */ /* 0x000fe4000f8e0208 */
[----:B------:R-:W-:Y:S01]  /*8e00*/  FMUL R8, R11, UR4 ;  /* 0x000000040b087c20 */ /* 0x000fe20008400000 */
[----:B------:R-:W-:Y:S01]  /*8e10*/  ULDC UR4, c[0x0][0x618] ;  /* 0x0001860000047ab9 */ /* 0x000fe20000000800 */
[----:B------:R-:W-:Y:S01]  /*8e20*/  ULDC UR5, c[0x0][0x154] ;  /* 0x0000550000057ab9 */ /* 0x000fe20000000800 */
[----:B------:R-:W-:-:S03]  /*8e30*/  IMAD.IADD R7, R7, 0x1, R9 ;  /* 0x0000000107077824 */ /* 0x000fc600078e0209 */
[----:B------:R-:W3:Y:S02]  /*8e40*/  F2I.U32.TRUNC.NTZ R8, R8 ;  /* 0x0000000800087305 */ /* 0x000ee4000020f000 */
[----:B------:R-:W-:Y:S02]  /*8e50*/  SHF.R.U64 R11, R6, UR4, R7 ;  /* 0x00000004060b7c19 */ /* 0x000fe40008001207 */
[----:B-1----:R-:W-:-:S05]  /*8e60*/  I2FP.F32.U32 R6, R14 ;  /* 0x0000000e00067245 */ /* 0x002fca0000201000 */
[----:B------:R-:W-:Y:S01]  /*8e70*/  FMUL R21, R6, UR5 ;  /* 0x0000000506157c20 */ /* 0x000fe20008400000 */
[----:B------:R-:W-:Y:S01]  /*8e80*/  SHF.R.U32.HI R6, RZ, UR4, R7 ;  /* 0x00000004ff067c19 */ /* 0x000fe20008011607 */
[----:B------:R-:W-:-:S03]  /*8e90*/  ULDC UR4, c[0x0][0x658] ;  /* 0x0001960000047ab9 */ /* 0x000fc60000000800 */
[--C-:B------:R-:W-:Y:S01]  /*8ea0*/  SHF.R.U64 R20, R11, UR6, R6.reuse ;  /* 0x000000060b147c19 */ /* 0x100fe20008001206 */
[----:B------:R-:W1:Y:S01]  /*8eb0*/  F2I.U32.TRUNC.NTZ R21, R21 ;  /* 0x0000001500157305 */ /* 0x000e62000020f000 */
[----:B------:R-:W-:Y:S01]  /*8ec0*/  SHF.R.U32.HI R7, RZ, UR6, R6 ;  /* 0x00000006ff077c19 */ /* 0x000fe20008011606 */
[----:B---3--:R-:W-:-:S03]  /*8ed0*/  IMAD.MOV R8, RZ, RZ, -R8 ;  /* 0x000000ffff087224 */ /* 0x008fc600078e0a08 */
[----:B------:R-:W-:Y:S01]  /*8ee0*/  SHF.R.U64 R18, R20, UR4, R7 ;  /* 0x0000000414127c19 */ /* 0x000fe20008001207 */
[----:B--2---:R-:W-:Y:S01]  /*8ef0*/  IMAD R17, R22, R8, R17 ;  /* 0x0000000816117224 */ /* 0x004fe200078e0211 */
[----:B------:R-:W-:-:S03]  /*8f00*/  SHF.R.U32.HI R23, RZ, UR4, R7 ;  /* 0x00000004ff177c19 */ /* 0x000fc60008011607 */
[----:B------:R-:W-:Y:S02]  /*8f10*/  IMAD.MOV.U32 R6, RZ, RZ, R18 ;  /* 0x000000ffff067224 */ /* 0x000fe400078e0012 */
[----:B------:R-:W-:Y:S01]  /*8f20*/  IMAD.MOV.U32 R7, RZ, RZ, R23 ;  /* 0x000000ffff077224 */ /* 0x000fe200078e0017 */
[----:B-1----:R-:W-:Y:S06]  /*8f30*/  @!P1 BRA `(.L_x_180) ;  /* 0x0000000000289947 */ /* 0x002fec0003800000 */
[----:B------:R-:W-:Y:S02]  /*8f40*/  ULDC UR4, c[0x0][0x64c] ;  /* 0x0001930000047ab9 */ /* 0x000fe40000000800 */
[----:B------:R-:W-:-:S05]  /*8f50*/  IADD3 R7, P1, R18, UR4, RZ ;  /* 0x0000000412077c10 */ /* 0x000fca000ff3e0ff */
[----:B------:R-:W-:-:S04]  /*8f60*/  IMAD.X R23, RZ, RZ, R23, P1 ;  /* 0x000000ffff177224 */ /* 0x000fc800008e0617 */
[----:B------:R-:W-:-:S04]  /*8f70*/  IMAD.WIDE.U32 R8, R23, UR8, RZ ;  /* 0x0000000817087c25 */ /* 0x000fc8000f8e00ff */
[----:B------:R-:W-:-:S04]  /*8f80*/  IMAD.WIDE.U32 R8, P1, R7, UR9, R8 ;  /* 0x0000000907087c25 */ /* 0x000fc8000f820008 */
[----:B------:R-:W-:-:S04]  /*8f90*/  IMAD.WIDE.U32 R6, R7, UR8, RZ ;  /* 0x0000000807067c25 */ /* 0x000fc8000f8e00ff */
[----:B------:R-:W-:Y:S01]  /*8fa0*/  IMAD.MOV.U32 R6, RZ, RZ, R9 ;  /* 0x000000ffff067224 */ /* 0x000fe200078e0009 */
[----:B------:R-:W-:Y:S01]  /*8fb0*/  IADD3 RZ, P4, R7, R8, RZ ;  /* 0x0000000807ff7210 */ /* 0x000fe20007f9e0ff */
[----:B------:R-:W-:-:S04]  /*8fc0*/  IMAD.X R7, RZ, RZ, RZ, P1 ;  /* 0x000000ffff077224 */ /* 0x000fc800008e06ff */
[----:B------:R-:W-:-:S08]  /*8fd0*/  IMAD.WIDE.U32.X R6, R23, UR9, R6, P4 ;  /* 0x0000000917067c25 */ /* 0x000fd0000a0e0406 */
.L_x_180:
[----:B------:R-:W-:Y:S01]  /*8fe0*/  ULDC UR4, c[0x0][0x648] ;  /* 0x0001920000047ab9 */ /* 0x000fe20000000800 */
[----:B------:R-:W-:Y:S01]  /*8ff0*/  LOP3.LUT R20, R20, UR17, RZ, 0xc0, !PT ;  /* 0x0000001114147c12 */ /* 0x000fe2000f8ec0ff */
[----:B------:R-:W-:Y:S01]  /*9000*/  IMAD.MOV R21, RZ, RZ, -R21 ;  /* 0x000000ffff157224 */ /* 0x000fe200078e0a15 */
[----:B------:R-:W-:Y:S01]  /*9010*/  SHF.R.U64 R7, R6, UR4, R7 ;  /* 0x0000000406077c19 */ /* 0x000fe20008001207 */
[----:B------:R-:W-:Y:S01]  /*9020*/  ULDC UR4, c[0x0][0x638] ;  /* 0x00018e0000047ab9 */ /* 0x000fe20000000800 */
[----:B------:R-:W-:Y:S01]  /*9030*/  LOP3.LUT R11, R11, UR16, RZ, 0xc0, !PT ;  /* 0x000000100b0b7c12 */ /* 0x000fe2000f8ec0ff */
[----:B0-----:R-:W-:Y:S01]  /*9040*/  @P3 IMAD R17, R19, R21, R14 ;  /* 0x0000001513113224 */ /* 0x001fe200078e020e */
[----:B------:R-:W-:Y:S01]  /*9050*/  ULDC UR5, c[0x0][0x610] ;  /* 0x0001840000057ab9 */ /* 0x000fe20000000800 */
[----:B------:R-:W-:Y:S02]  /*9060*/  IMAD.MOV R9, RZ, RZ, -R7 ;  /* 0x000000ffff097224 */ /* 0x000fe400078e0a07 */
[----:B------:R-:W-:-:S02]  /*9070*/  IMAD R20, R7, UR18, R20 ;  /* 0x0000001207147c24 */ /* 0x000fc4000f8e0214 */
[----:B------:R-:W-:Y:S01]  /*9080*/  IMAD R18, R9, UR4, R18 ;  /* 0x0000000409127c24 */ /* 0x000fe2000f8e0212 */
[----:B------:R-:W-:Y:S01]  /*9090*/  ULDC UR4, c[0x0][0x600] ;  /* 0x0001800000047ab9 */ /* 0x000fe20000000800 */
[----:B------:R-:W-:Y:S02]  /*90a0*/  IMAD R17, R20, UR5, R17 ;  /* 0x0000000514117c24 */ /* 0x000fe4000f8e0211 */
[----:B------:R-:W-:Y:S02]  /*90b0*/  IMAD R18, R18, UR4, R11 ;  /* 0x0000000412127c24 */ /* 0x000fe4000f8e020b */
[----:B------:R-:W-:Y:S02]  /*90c0*/  IMAD.MOV.U32 R7, RZ, RZ, 0x1 ;  /* 0x00000001ff077424 */ /* 0x000fe400078e00ff */
[----:B------:R-:W-:Y:S01]  /*90d0*/  IMAD.MOV.U32 R6, RZ, RZ, R10 ;  /* 0x000000ffff067224 */ /* 0x000fe200078e000a */
[----:B------:R-:W-:Y:S02]  /*90e0*/  SEL R14, R18, R17, !P3 ;  /* 0x00000011120e7207 */ /* 0x000fe40005800000 */
[----:B------:R-:W-:-:S07]  /*90f0*/  SEL R11, R17, R18, !P3 ;  /* 0x00000012110b7207 */ /* 0x000fce0005800000 */
.L_x_178:
[----:B------:R-:W-:Y:S05]  /*9100*/  BSYNC B1 ;  /* 0x0000000000017941 */ /* 0x000fea0003800000 */
.L_x_177:
[----:B------:R-:W-:-:S13]  /*9110*/  LOP3.LUT P1, RZ, R7, 0xff, RZ, 0xc0, !PT ;  /* 0x000000ff07ff7812 */ /* 0x000fda000782c0ff */
[----:B------:R-:W-:Y:S05]  /*9120*/  @P1 BRA `(.L_x_181) ;  /* 0xfffffff4004c1947 */ /* 0x000fea000383ffff */
[----:B------:R-:W-:Y:S05]  /*9130*/  BSYNC B0 ;  /* 0x0000000000007941 */ /* 0x000fea0003800000 */
.L_x_169:
[----:B------:R-:W-:-:S03]  /*9140*/  UMOV UR4, 0xffffffff ;  /* 0xffffffff00047882 */ /* 0x000fc60000000000 */
[----:B------:R-:W-:Y:S05]  /*9150*/  BRA.DIV UR4, `(.L_x_182) ;  /* 0x0000000604407947 */ /* 0x000fea000b800000 */
[----:B------:R-:W-:-:S13]  /*9160*/  ELECT P0, URZ, PT ;  /* 0x00000000003f782f */ /* 0x000fda0003800000 */
.L_x_197:
[----:B------:R-:W-:Y:S04]  /*9170*/  BSSY B0, `(.L_x_183) ;  /* 0x0000034000007945 */ /* 0x000fe80003800000 */
[----:B------:R-:W-:Y:S05]  /*9180*/  @!P0 BRA `(.L_x_184) ;  /* 0x0000000000c88947 */ /* 0x000fea0003800000 */
[----:B------:R-:W-:-:S04]  /*9190*/  LOP3.LUT R4, R4, 0x2, RZ, 0xfc, !PT ;  /* 0x0000000204047812 */ /* 0x000fc800078efcff */
[----:B------:R-:W-:-:S13]  /*91a0*/  ISETP.NE.AND P0, PT, R4, 0x3, PT ;  /* 0x000000030400780c */ /* 0x000fda0003f05270 */
[----:B------:R-:W-:Y:S05]  /*91b0*/  @!P0 BRA `(.L_x_185) ;  /* 0x0000000000048947 */ /* 0x000fea0003800000 */
[----:B------:R-:W-:Y:S01]  /*91c0*/  BPT.TRAP 0x1 ;  /* 0x000000040000795c */ /* 0x000fe20000300000 */
.L_x_185:
[----:B------:R-:W0:Y:S01]  /*91d0*/  S2R R3, SR_CgaCtaId ;  /* 0x0000000000037919 */ /* 0x000e220000008800 */
[----:B------:R-:W-:-:S04]  /*91e0*/  MOV R0, 0x400 ;  /* 0x0000040000007802 */ /* 0x000fc80000000f00 */
[----:B0-----:R-:W-:Y:S02]  /*91f0*/  LEA R0, R3, R0, 0x18 ;  /* 0x0000000003007211 */ /* 0x001fe400078ec0ff */
[----:B------:R-:W-:-:S03]  /*9200*/  SHF.L.U32 R3, R5, 0x1f, RZ ;  /* 0x0000001f05037819 */ /* 0x000fc600000006ff */
[----:B------:R-:W-:-:S04]  /*9210*/  VIADD R0, R0, 0x28 ;  /* 0x0000002800007836 */ /* 0x000fc80000000000 */
[C---:B------:R-:W-:Y:S02]  /*9220*/  IMAD R6, R13.reuse, 0x8, R0 ;  /* 0x000000080d067824 */ /* 0x040fe400078e0200 */
[----:B------:R-:W-:Y:S02]  /*9230*/  VIADD R13, R13, 0x1 ;  /* 0x000000010d0d7836 */ /* 0x000fe40000000000 */
[----:B------:R-:W0:Y:S03]  /*9240*/  SYNCS.PHASECHK.TRANS64.TRYWAIT P0, [R6+URZ], R3 ;  /* 0x00000003060075a7 */ /* 0x000e26000800017f */
[----:B------:R-:W-:-:S04]  /*9250*/  ISETP.NE.AND P1, PT, R13, 0x5, PT ;  /* 0x000000050d00780c */ /* 0x000fc80003f25270 */
[----:B------:R-:W-:Y:S02]  /*9260*/  SEL R2, RZ, 0x1, P1 ;  /* 0x00000001ff027807 */ /* 0x000fe40000800000 */
[----:B------:R-:W-:Y:S02]  /*9270*/  SEL R13, R13, RZ, P1 ;  /* 0x000000ff0d0d7207 */ /* 0x000fe40000800000 */
[----:B------:R-:W-:-:S03]  /*9280*/  LOP3.LUT R8, R5, R2, RZ, 0x3c, !PT ;  /* 0x0000000205087212 */ /* 0x000fc600078e3cff */
[----:B------:R-:W-:Y:S01]  /*9290*/  IMAD R7, R13, 0x8, R0 ;  /* 0x000000080d077824 */ /* 0x000fe200078e0200 */
[----:B------:R-:W-:Y:S01]  /*92a0*/  SHF.L.U32 R4, R8, 0x1f, RZ ;  /* 0x0000001f08047819 */ /* 0x000fe200000006ff */
[----:B0-----:R-:W-:Y:S06]  /*92b0*/  @!P0 BRA `(.L_x_186) ;  /* 0x00000004000c8947 */ /* 0x001fec0003800000 */
.L_x_198:
[----:B------:R-:W1:Y:S01]  /*92c0*/  SYNCS.PHASECHK.TRANS64.TRYWAIT P0, [R7+URZ], R4 ;  /* 0x00000004070075a7 */ /* 0x000e62000800017f */
[----:B------:R-:W-:-:S05]  /*92d0*/  VIADD R2, R13, 0x1 ;  /* 0x000000010d027836 */ /* 0x000fca0000000000 */
[----:B------:R-:W-:-:S04]  /*92e0*/  ISETP.NE.AND P1, PT, R2, 0x5, PT ;  /* 0x000000050200780c */ /* 0x000fc80003f25270 */
[----:B0-----:R-:W-:Y:S02]  /*92f0*/  SEL R3, RZ, 0x1, P1 ;  /* 0x00000001ff037807 */ /* 0x001fe40000800000 */
[----:B------:R-:W-:Y:S02]  /*9300*/  SEL R9, R2, RZ, P1 ;  /* 0x000000ff02097207 */ /* 0x000fe40000800000 */
[----:B------:R-:W-:-:S03]  /*9310*/  LOP3.LUT R8, R8, R3, RZ, 0x3c, !PT ;  /* 0x0000000308087212 */ /* 0x000fc600078e3cff */
[----:B------:R-:W-:Y:S01]  /*9320*/  IMAD R10, R9, 0x8, R0 ;  /* 0x00000008090a7824 */ /* 0x000fe200078e0200 */
[----:B------:R-:W-:Y:S01]  /*9330*/  SHF.L.U32 R5, R8, 0x1f, RZ ;  /* 0x0000001f08057819 */ /* 0x000fe200000006ff */
[----:B-1----:R-:W-:Y:S06]  /*9340*/  @!P0 BRA `(.L_x_187) ;  /* 0x0000000000fc8947 */ /* 0x002fec0003800000 */
.L_x_199:
[----:B------:R-:W1:Y:S01]  /*9350*/  SYNCS.PHASECHK.TRANS64.TRYWAIT P0, [R10+URZ], R5 ;  /* 0x000000050a0075a7 */ /* 0x000e62000800017f */
[----:B------:R-:W-:-:S05]  /*9360*/  VIADD R2, R9, 0x1 ;  /* 0x0000000109027836 */ /* 0x000fca0000000000 */
[----:B------:R-:W-:-:S04]  /*9370*/  ISETP.NE.AND P1, PT, R2, 0x5, PT ;  /* 0x000000050200780c */ /* 0x000fc80003f25270 */
[----:B------:R-:W-:Y:S02]  /*9380*/  SEL R3, RZ, 0x1, P1 ;  /* 0x00000001ff037807 */ /* 0x000fe40000800000 */
[----:B0-----:R-:W-:Y:S02]  /*9390*/  SEL R7, R2, RZ, P1 ;  /* 0x000000ff02077207 */ /* 0x001fe40000800000 */
[----:B------:R-:W-:-:S03]  /*93a0*/  LOP3.LUT R9, R8, R3, RZ, 0x3c, !PT ;  /* 0x0000000308097212 */ /* 0x000fc600078e3cff */
[----:B------:R-:W-:Y:S01]  /*93b0*/  IMAD R11, R7, 0x8, R0 ;  /* 0x00000008070b7824 */ /* 0x000fe200078e0200 */
[----:B------:R-:W-:Y:S01]  /*93c0*/  SHF.L.U32 R6, R9, 0x1f, RZ ;  /* 0x0000001f09067819 */ /* 0x000fe200000006ff */
[----:B-1----:R-:W-:Y:S06]  /*93d0*/  @!P0 BRA `(.L_x_188) ;  /* 0x0000000000ec8947 */ /* 0x002fec0003800000 */
.L_x_200:
[----:B------:R-:W1:Y:S01]  /*93e0*/  SYNCS.PHASECHK.TRANS64.TRYWAIT P0, [R11+URZ], R6 ;  /* 0x000000060b0075a7 */ /* 0x000e62000800017f */
[----:B------:R-:W-:-:S05]  /*93f0*/  VIADD R2, R7, 0x1 ;  /* 0x0000000107027836 */ /* 0x000fca0000000000 */
[----:B------:R-:W-:-:S04]  /*9400*/  ISETP.NE.AND P1, PT, R2, 0x5, PT ;  /* 0x000000050200780c */ /* 0x000fc80003f25270 */
[----:B------:R-:W-:Y:S02]  /*9410*/  SEL R4, RZ, 0x1, P1 ;  /* 0x00000001ff047807 */ /* 0x000fe40000800000 */
[----:B------:R-:W-:Y:S02]  /*9420*/  SEL R3, R2, RZ, P1 ;  /* 0x000000ff02037207 */ /* 0x000fe40000800000 */
[----:B------:R-:W-:Y:S01]  /*9430*/  LOP3.LUT R4, R9, R4, RZ, 0x3c, !PT ;  /* 0x0000000409047212 */ /* 0x000fe200078e3cff */
[----:B-1----:R-:W-:Y:S06]  /*9440*/  @!P0 BRA `(.L_x_189) ;  /* 0x0000000000e48947 */ /* 0x002fec0003800000 */
.L_x_201:
[----:B------:R-:W-:Y:S01]  /*9450*/  IMAD R3, R3, 0x8, R0 ;  /* 0x0000000803037824 */ /* 0x000fe200078e0200 */
[----:B------:R-:W-:-:S07]  /*9460*/  SHF.L.U32 R0, R4, 0x1f, RZ ;  /* 0x0000001f04007819 */ /* 0x000fce00000006ff */
.L_x_190:
[----:B--2---:R2:W3:Y:S02]  /*9470*/  SYNCS.PHASECHK.TRANS64.TRYWAIT P0, [R3+URZ], R0 ;  /* 0x00000000030075a7 */ /* 0x0044e4000800017f */
[----:B---3--:R-:W-:Y:S05]  /*9480*/  @!P0 NANOSLEEP.SYNCS 0x989680 ;  /* 0x009896800000895d */ /* 0x008fea0003900000 */
[----:B------:R-:W3:Y:S02]  /*9490*/  @!P0 SYNCS.PHASECHK.TRANS64 P0, [R3+URZ], R0 ;  /* 0x00000000030085a7 */ /* 0x000ee4000800007f */
[----:B---3--:R-:W-:Y:S05]  /*94a0*/  @!P0 BRA `(.L_x_190) ;  /* 0xfffffffc00f08947 */ /* 0x008fea000383ffff */
.L_x_184:
[----:B------:R-:W-:Y:S05]  /*94b0*/  BSYNC B0 ;  /* 0x0000000000007941 */ /* 0x000fea0003800000 */
.L_x_183:
[----:B------:R-:W-:Y:S05]  /*94c0*/  EXIT ;  /* 0x000000000000794d */ /* 0x000fea0003800000 */
.L_x_17:
[----:B-1----:R-:W-:-:S04]  /*94d0*/  IMAD.U32 R11, RZ, RZ, UR6 ;  /* 0x00000006ff0b7e24 */ /* 0x002fc8000f8e00ff */
[----:B------:R1:W4:Y:S03]  /*94e0*/  SYNCS.PHASECHK.TRANS64.TRYWAIT P0, [R11+URZ], R10 ;  /* 0x0000000a0b0075a7 */ /* 0x000326000800017f */
[----:B----4-:R-:W-:Y:S05]  /*94f0*/  @!P0 NANOSLEEP.SYNCS 0x989680 ;  /* 0x009896800000895d */ /* 0x010fea0003900000 */
[----:B------:R-:W4:Y:S02]  /*9500*/  @!P0 SYNCS.PHASECHK.TRANS64 P0, [R11+URZ], R10 ;  /* 0x0000000a0b0085a7 */ /* 0x000f24000800007f */
[----:B----4-:R-:W-:Y:S05]  /*9510*/  @!P0 BRA `(.L_x_17) ;  /* 0xfffffffc00ec8947 */ /* 0x010fea000383ffff */
[----:B------:R-:W-:Y:S05]  /*9520*/  BRA `(.L_x_16) ;  /* 0xffffff8000107947 */ /* 0x000fea000383ffff */
.L_x_23:
[----:B-1----:R-:W-:-:S04]  /*9530*/  IMAD.U32 R12, RZ, RZ, UR12 ;  /* 0x0000000cff0c7e24 */ /* 0x002fc8000f8e00ff */
[----:B------:R1:W4:Y:S03]  /*9540*/  SYNCS.PHASECHK.TRANS64.TRYWAIT P0, [R12+URZ], R11 ;  /* 0x0000000b0c0075a7 */ /* 0x000326000800017f */
[----:B----4-:R-:W-:Y:S05]  /*9550*/  @!P0 NANOSLEEP.SYNCS 0x989680 ;  /* 0x009896800000895d */ /* 0x010fea0003900000 */
[----:B------:R-:W4:Y:S02]  /*9560*/  @!P0 SYNCS.PHASECHK.TRANS64 P0, [R12+URZ], R11 ;  /* 0x0000000b0c0085a7 */ /* 0x000f24000800007f */
[----:B----4-:R-:W-:Y:S05]  /*9570*/  @!P0 BRA `(.L_x_23) ;  /* 0xfffffffc00ec8947 */ /* 0x010fea000383ffff */
[----:B------:R-:W-:Y:S05]  /*9580*/  BRA `(.L_x_22) ;  /* 0xffffff88007c7947 */ /* 0x000fea000383ffff */
.L_x_170:
[----:B------:R-:W-:Y:S01]  /*9590*/  BSSY B1, `(.L_x_191) ;  /* 0x0000006000017945 */ /* 0x000fe20003800000 */
[----:B------:R-:W-:-:S07]  /*95a0*/  IMAD.MOV.U32 R7, RZ, RZ, -0x1 ;  /* 0xffffffffff077424 */ /* 0x000fce00078e00ff */
[----:B------:R-:W-:Y:S05]  /*95b0*/  WARPSYNC.COLLECTIVE R7, `(.L_x_192) ;  /* 0x00000000070c7348 */ /* 0x000fea0003c00000 */
[----:B------:R-:W-:Y:S02]  /*95c0*/  ELECT P1, UR62, PT ;  /* 0x00000000003e782f */ /* 0x000fe40003820000 */
[----:B------:R-:W-:Y:S01]  /*95d0*/  MOV R7, UR62 ;  /* 0x0000003e00077c02 */ /* 0x000fe20008000f00 */
[----:B------:R-:W-:Y:S10]  /*95e0*/  ENDCOLLECTIVE ;  /* 0x000000000000791b */ /* 0x000ff40003800000 */
.L_x_192:
[----:B------:R-:W-:Y:S05]  /*95f0*/  BSYNC B1 ;  /* 0x0000000000017941 */ /* 0x000fea0003800000 */
.L_x_191:
[----:B------:R-:W-:Y:S05]  /*9600*/  BRA `(.L_x_193) ;  /* 0xfffffff000207947 */ /* 0x000fea000383ffff */
.L_x_173:
[----:B-1----:R1:W2:Y:S02]  /*9610*/  SYNCS.PHASECHK.TRANS64.TRYWAIT P1, [R19+URZ+0x28], R10 ;  /* 0x0000280a130075a7 */ /* 0x0022a4000802017f */
[----:B--2---:R-:W-:Y:S05]  /*9620*/  @!P1 NANOSLEEP.SYNCS 0x989680 ;  /* 0x009896800000995d */ /* 0x004fea0003900000 */
[----:B------:R-:W2:Y:S02]  /*9630*/  @!P1 SYNCS.PHASECHK.TRANS64 P1, [R19+URZ+0x28], R10 ;  /* 0x0000280a130095a7 */ /* 0x000ea4000802007f */
[----:B--2---:R-:W-:Y:S05]  /*9640*/  @!P1 BRA `(.L_x_173) ;  /* 0xfffffffc00f09947 */ /* 0x004fea000383ffff */
[----:B------:R-:W-:Y:S05]  /*9650*/  BRA `(.L_x_194) ;  /* 0xfffffff000547947 */ /* 0x000fea000383ffff */
.L_x_182:
[----:B------:R-:W-:Y:S01]  /*9660*/  BSSY B0, `(.L_x_195) ;  /* 0x0000006000007945 */ /* 0x000fe20003800000 */
[----:B------:R-:W-:-:S07]  /*9670*/  IMAD.MOV.U32 R7, RZ, RZ, -0x1 ;  /* 0xffffffffff077424 */ /* 0x000fce00078e00ff */
[----:B------:R-:W-:Y:S05]  /*9680*/  WARPSYNC.COLLECTIVE R7, `(.L_x_196) ;  /* 0x00000000070c7348 */ /* 0x000fea0003c00000 */
[----:B------:R-:W-:Y:S02]  /*9690*/  ELECT P1, UR62, PT ;  /* 0x00000000003e782f */ /* 0x000fe40003820000 */
[----:B------:R-:W-:Y:S01]  /*96a0*/  MOV R7, UR62 ;  /* 0x0000003e00077c02 */ /* 0x000fe20008000f00 */
[----:B------:R-:W-:Y:S10]  /*96b0*/  ENDCOLLECTIVE ;  /* 0x000000000000791b */ /* 0x000ff40003800000 */
.L_x_196:
[----:B------:R-:W-:Y:S05]  /*96c0*/  BSYNC B0 ;  /* 0x0000000000007941 */ /* 0x000fea0003800000 */
.L_x_195:
[----:B------:R-:W-:Y:S01]  /*96d0*/  PLOP3.LUT P0, PT, P1, PT, PT, 0x80, 0x0 ;  /* 0x000000000000781c */ /* 0x000fe20000f0f070 */
[----:B------:R-:W-:-:S12]  /*96e0*/  BRA `(.L_x_197) ;  /* 0xfffffff800a07947 */ /* 0x000fd8000383ffff */
.L_x_186:
[----:B0-----:R0:W1:Y:S02]  /*96f0*/  SYNCS.PHASECHK.TRANS64.TRYWAIT P0, [R6+URZ], R3 ;  /* 0x00000003060075a7 */ /* 0x001064000800017f */
[----:B-1----:R-:W-:Y:S05]  /*9700*/  @!P0 NANOSLEEP.SYNCS 0x989680 ;  /* 0x009896800000895d */ /* 0x002fea0003900000 */
[----:B------:R-:W1:Y:S02]  /*9710*/  @!P0 SYNCS.PHASECHK.TRANS64 P0, [R6+URZ], R3 ;  /* 0x00000003060085a7 */ /* 0x000e64000800007f */
[----:B-1----:R-:W-:Y:S05]  /*9720*/  @!P0 BRA `(.L_x_186) ;  /* 0xfffffffc00f08947 */ /* 0x002fea000383ffff */
[----:B------:R-:W-:Y:S05]  /*9730*/  BRA `(.L_x_198) ;  /* 0xfffffff800e07947 */ /* 0x000fea000383ffff */
.L_x_187:
[----:B0-----:R0:W1:Y:S02]  /*9740*/  SYNCS.PHASECHK.TRANS64.TRYWAIT P0, [R7+URZ], R4 ;  /* 0x00000004070075a7 */ /* 0x001064000800017f */
[----:B-1----:R-:W-:Y:S05]  /*9750*/  @!P0 NANOSLEEP.SYNCS 0x989680 ;  /* 0x009896800000895d */ /* 0x002fea0003900000 */
[----:B------:R-:W1:Y:S02]  /*9760*/  @!P0 SYNCS.PHASECHK.TRANS64 P0, [R7+URZ], R4 ;  /* 0x00000004070085a7 */ /* 0x000e64000800007f */
[----:B-1----:R-:W-:Y:S05]  /*9770*/  @!P0 BRA `(.L_x_187) ;  /* 0xfffffffc00f08947 */ /* 0x002fea000383ffff */
[----:B------:R-:W-:Y:S05]  /*9780*/  BRA `(.L_x_199) ;  /* 0xfffffff800f07947 */ /* 0x000fea000383ffff */
.L_x_188:
[----:B0-----:R0:W1:Y:S02]  /*9790*/  SYNCS.PHASECHK.TRANS64.TRYWAIT P0, [R10+URZ], R5 ;  /* 0x000000050a0075a7 */ /* 0x001064000800017f */
[----:B-1----:R-:W-:Y:S05]  /*97a0*/  @!P0 NANOSLEEP.SYNCS 0x989680 ;  /* 0x009896800000895d */ /* 0x002fea0003900000 */
[----:B------:R-:W1:Y:S02]  /*97b0*/  @!P0 SYNCS.PHASECHK.TRANS64 P0, [R10+URZ], R5 ;  /* 0x000000050a0085a7 */ /* 0x000e64000800007f */
[----:B-1----:R-:W-:Y:S05]  /*97c0*/  @!P0 BRA `(.L_x_188) ;  /* 0xfffffffc00f08947 */ /* 0x002fea000383ffff */
[----:B------:R-:W-:Y:S05]  /*97d0*/  BRA `(.L_x_200) ;  /* 0xfffffffc00007947 */ /* 0x000fea000383ffff */
.L_x_189:
[----:B-1----:R1:W2:Y:S02]  /*97e0*/  SYNCS.PHASECHK.TRANS64.TRYWAIT P0, [R11+URZ], R6 ;  /* 0x000000060b0075a7 */ /* 0x0022a4000800017f */
[----:B--2---:R-:W-:Y:S05]  /*97f0*/  @!P0 NANOSLEEP.SYNCS 0x989680 ;  /* 0x009896800000895d */ /* 0x004fea0003900000 */
[----:B------:R-:W2:Y:S02]  /*9800*/  @!P0 SYNCS.PHASECHK.TRANS64 P0, [R11+URZ], R6 ;  /* 0x000000060b0085a7 */ /* 0x000ea4000800007f */
[----:B--2---:R-:W-:Y:S05]  /*9810*/  @!P0 BRA `(.L_x_189) ;  /* 0xfffffffc00f08947 */ /* 0x004fea000383ffff */
[----:B------:R-:W-:Y:S05]  /*9820*/  BRA `(.L_x_201) ;  /* 0xfffffffc00087947 */ /* 0x000fea000383ffff */
.L_x_202:
[----:B------:R-:W-:-:S00]  /*9830*/  BRA `(.L_x_202) ;  /* 0xfffffffc00fc7947 */ /* 0x000fc0000383ffff */
[----:B------:R-:W-:-:S00]  /*9840*/  NOP ;  /* 0x0000000000007918 */ /* 0x000fc00000000000 */
        /* <DEDUP_REMOVED lines=11> */
.L_x_203:


//--------------------- .nv.shared._ZN7cutlass13device_kernelINS_4gemm6kernel13GemmUniversalIN4cute5tupleIJiiiiEEENS1_10collective13CollectiveMmaINS1_37MainloopSm90TmaGmmaWarpSpecializedFP8ILi5ENS5_IJNS4_1CILi1EEESB_SB_EEENS1_35KernelTmaWarpSpecializedCooperativeEEENS5_IJNSA_ILi256EEENSA_ILi64EEESG_EEENS_12float_e5m2_tENS5_IJlSB_lEEESI_SJ_NS4_8TiledMMAINS4_8MMA_AtomIJNS4_4SM904GMMA30MMA_64x64x32_F32E5M2E5M2_SS_TNILNSN_7ScaleInE1ELSP_1EEEEEENS4_6LayoutINS5_IJNSA_ILi2EEESB_SB_EEENS5_IJSB_NSA_ILi0EEESV_EEEEENS5_IJNS4_10UnderscoreESY_SY_EEEEENS4_13SM90_TMA_LOADENS4_14ComposedLayoutINS4_7SwizzleILi2ELi4ELi3EEENS4_18smem_ptr_flag_bitsILi8EEENSS_INS5_IJNSA_ILi8EEESG_EEENS5_IJSG_SB_EEEEEEEvNS4_8identityES11_S1B_vS1C_EENS_8epilogue10collective6detail29Sm90TmaWarpSpecializedAdapterINS1F_15DefaultEpilogueISI_SJ_SJ_NS1E_6thread17LinearCombinationISI_Li1EffLNS1J_9ScaleType4KindE0ELNS_15FloatRoundStyleE2ESI_EENS1_15EpilogueDefaultEEEEEvvEEEEvNT_6ParamsE --------------------------
	.section	.nv.shared._ZN7cutlass13device_kernelINS_4gemm6kernel13GemmUniversalIN4cute5tupleIJiiiiEEENS1_10collective13CollectiveMmaINS1_37MainloopSm90TmaGmmaWarpSpecializedFP8ILi5ENS5_IJNS4_1CILi1EEESB_SB_EEENS1_35KernelTmaWarpSpecializedCooperativeEEENS5_IJNSA_ILi256EEENSA_ILi64EEESG_EEENS_12float_e5m2_tENS5_IJlSB_lEEESI_SJ_NS4_8TiledMMAINS4_8MMA_AtomIJNS4_4SM904GMMA30MMA_64x64x32_F32E5M2E5M2_SS_TNILNSN_7ScaleInE1ELSP_1EEEEEENS4_6LayoutINS5_IJNSA_ILi2EEESB_SB_EEENS5_IJSB_NSA_ILi0EEESV_EEEEENS5_IJNS4_10UnderscoreESY_SY_EEEEENS4_13SM90_TMA_LOADENS4_14ComposedLayoutINS4_7SwizzleILi2ELi4ELi3EEENS4_18smem_ptr_flag_bitsILi8EEENSS_INS5_IJNSA_ILi8EEESG_EEENS5_IJSG_SB_EEEEEEEvNS4_8identityES11_S1B_vS1C_EENS_8epilogue10collective6detail29Sm90TmaWarpSpecializedAdapterINS1F_15DefaultEpilogueISI_SJ_SJ_NS1E_6thread17LinearCombinationISI_Li1EffLNS1J_9ScaleType4KindE0ELNS_15FloatRoundStyleE2ESI_EENS1_15EpilogueDefaultEEEEEvvEEEEvNT_6ParamsE,"aw",@nobits
	.sectionflags	@""
	.align	16
	.zero		1024


//--------------------- .nv.shared.reserved.0     --------------------------
	.section	.nv.shared.reserved.0,"aw",@nobits
	.weak		__nv_reservedSMEM_offset_0_alias
	.size		__nv_reservedSMEM_offset_0_alias, 0, 0
	.other		__nv_reservedSMEM_offset_0_alias,@"STO_CUDA_RESERVED_SHARED STV_DEFAULT"
__nv_reservedSMEM_offset_0_alias:
	.zero		0


//--------------------- .nv.global                --------------------------
	.section	.nv.global,"aw",@nobits
.nv.global:
	.type		_ZN40_INTERNAL_9d3158f4_4_k_cu_ab9b9c5d_223434cute1_E,@object
	.size		_ZN40_INTERNAL_9d3158f4_4_k_cu_ab9b9c5d_223434cute1_E,(_ZN40_INTERNAL_9d3158f4_4_k_cu_ab9b9c5d_223434cuda3std3__45__cpo6cbeginE - _ZN40_INTERNAL_9d3158f4_4_k_cu_ab9b9c5d_223434cute1_E)
_ZN40_INTERNAL_9d3158f4_4_k_cu_ab9b9c5d_223434cute1_E:
	.zero		1
	.type		_ZN40_INTERNAL_9d3158f4_4_k_cu_ab9b9c5d_223434cuda3std3__45__cpo6cbeginE,@object
	.size		_ZN40_INTERNAL_9d3158f4_4_k_cu_ab9b9c5d_223434cuda3std3__45__cpo6cbeginE,(_ZN40_INTERNAL_9d3158f4_4_k_cu_ab9b9c5d_223434cuda3std3__48in_placeE - _ZN40_INTERNAL_9d3158f4_4_k_cu_ab9b9c5d_223434cuda3std3__45__cpo6cbeginE)
_ZN40_INTERNAL_9d3158f4_4_k_cu_ab9b9c5d_223434cuda3std3__45__cpo6cbeginE:
	.zero		1
	.type		_ZN40_INTERNAL_9d3158f4_4_k_cu_ab9b9c5d_223434cuda3std3__48in_placeE,@object
	.size		_ZN40_INTERNAL_9d3158f4_4_k_cu_ab9b9c5d_223434cuda3std3__48in_placeE,(_ZN40_INTERNAL_9d3158f4_4_k_cu_ab9b9c5d_223434cuda3std6ranges3__45__cpo9iter_moveE - _ZN40_INTERNAL_9d3158f4_4_k_cu_ab9b9c5d_223434cuda3std3__48in_placeE)
_ZN40_INTERNAL_9d3158f4_4_k_cu_ab9b9c5d_223434cuda3std3__48in_placeE:
	.zero		1
	.type		_ZN40_INTERNAL_9d3158f4_4_k_cu_ab9b9c5d_223434cuda3std6ranges3__45__cpo9iter_moveE,@object
	.size		_ZN40_INTERNAL_9d3158f4_4_k_cu_ab9b9c5d_223434cuda3std6ranges3__45__cpo9iter_moveE,(_ZN40_INTERNAL_9d3158f4_4_k_cu_ab9b9c5d_223434cuda3std3__45__cpo5beginE - _ZN40_INTERNAL_9d3158f4_4_k_cu_ab9b9c5d_223434cuda3std6ranges3__45__cpo9iter_moveE)
_ZN40_INTERNAL_9d3158f4_4_k_cu_ab9b9c5d_223434cuda3std6ranges3__45__cpo9iter_moveE:
	.zero		1
	.type		_ZN40_INTERNAL_9d3158f4_4_k_cu_ab9b9c5d_223434cuda3std3__45__cpo5beginE,@object
	.size		_ZN40_INTERNAL_9d3158f4_4_k_cu_ab9b9c5d_223434cuda3std3__45__cpo5beginE,(_ZN40_INTERNAL_9d3158f4_4_k_cu_ab9b9c5d_223434cuda3std3__442_GLOBAL__N__9d3158f4_4_k_cu_ab9b9c5d_223436ignoreE - _ZN40_INTERNAL_9d3158f4_4_k_cu_ab9b9c5d_223434cuda3std3__45__cpo5beginE)
_ZN40_INTERNAL_9d3158f4_4_k_cu_ab9b9c5d_223434cuda3std3__45__cpo5beginE:
	.zero		1
	.type		_ZN40_INTERNAL_9d3158f4_4_k_cu_ab9b9c5d_223434cuda3std3__442_GLOBAL__N__9d3158f4_4_k_cu_ab9b9c5d_223436ignoreE,@object
	.size		_ZN40_INTERNAL_9d3158f4_4_k_cu_ab9b9c5d_223434cuda3std3__442_GLOBAL__N__9d3158f4_4_k_cu_ab9b9c5d_223436ignoreE,(_ZN40_INTERNAL_9d3158f4_4_k_cu_ab9b9c5d_223434cute7productE - _ZN40_INTERNAL_9d3158f4_4_k_cu_ab9b9c5d_223434cuda3std3__442_GLOBAL__N__9d3158f4_4_k_cu_ab9b9c5d_223436ignoreE)
_ZN40_INTERNAL_9d3158f4_4_k_cu_ab9b9c5d_223434cuda3std3__442_GLOBAL__N__9d3158f4_4_k_cu_ab9b9c5d_223436ignoreE:
	.zero		1
	.type		_ZN40_INTERNAL_9d3158f4_4_k_cu_ab9b9c5d_223434cute7productE,@object
	.size		_ZN40_INTERNAL_9d3158f4_4_k_cu_ab9b9c5d_223434cute7productE,(_ZN40_INTERNAL_9d3158f4_4_k_cu_ab9b9c5d_223434cuda3std3__45__cpo3endE - _ZN40_INTERNAL_9d3158f4_4_k_cu_ab9b9c5d_223434cute7productE)
_ZN40_INTERNAL_9d3158f4_4_k_cu_ab9b9c5d_223434cute7productE:
	.zero		1
	.type		_ZN40_INTERNAL_9d3158f4_4_k_cu_ab9b9c5d_223434cuda3std3__45__cpo3endE,@object
	.size		_ZN40_INTERNAL_9d3158f4_4_k_cu_ab9b9c5d_223434cuda3std3__45__cpo3endE,(_ZN40_INTERNAL_9d3158f4_4_k_cu_ab9b9c5d_223434cuda3std3__419piecewise_constructE - _ZN40_INTERNAL_9d3158f4_4_k_cu_ab9b9c5d_223434cuda3std3__45__cpo3endE)
_ZN40_INTERNAL_9d3158f4_4_k_cu_ab9b9c5d_223434cuda3std3__45__cpo3endE:
	.zero		1
	.type		_ZN40_INTERNAL_9d3158f4_4_k_cu_ab9b9c5d_223434cuda3std3__419piecewise_constructE,@object
	.size		_ZN40_INTERNAL_9d3158f4_4_k_cu_ab9b9c5d_223434cuda3std3__419piecewise_constructE,(_ZN40_INTERNAL_9d3158f4_4_k_cu_ab9b9c5d_223434cuda3std3__45__cpo4cendE - _ZN40_INTERNAL_9d3158f4_4_k_cu_ab9b9c5d_223434cuda3std3__419piecewise_constructE)
_ZN40_INTERNAL_9d3158f4_4_k_cu_ab9b9c5d_223434cuda3std3__419piecewise_constructE:
	.zero		1
	.type		_ZN40_INTERNAL_9d3158f4_4_k_cu_ab9b9c5d_223434cuda3std3__45__cpo4cendE,@object
	.size		_ZN40_INTERNAL_9d3158f4_4_k_cu_ab9b9c5d_223434cuda3std3__45__cpo4cendE,(_ZN40_INTERNAL_9d3158f4_4_k_cu_ab9b9c5d_223434cuda3std6ranges3__45__cpo4swapE - _ZN40_INTERNAL_9d3158f4_4_k_cu_ab9b9c5d_223434cuda3std3__45__cpo4cendE)
_ZN40_INTERNAL_9d3158f4_4_k_cu_ab9b9c5d_223434cuda3std3__45__cpo4cendE:
	.zero		1
	.type		_ZN40_INTERNAL_9d3158f4_4_k_cu_ab9b9c5d_223434cuda3std6ranges3__45__cpo4swapE,@object
	.size		_ZN40_INTERNAL_9d3158f4_4_k_cu_ab9b9c5d_223434cuda3std6ranges3__45__cpo4swapE,(.L_7 - _ZN40_INTERNAL_9d3158f4_4_k_cu_ab9b9c5d_223434cuda3std6ranges3__45__cpo4swapE)
_ZN40_INTERNAL_9d3158f4_4_k_cu_ab9b9c5d_223434cuda3std6ranges3__45__cpo4swapE:
	.zero		1
.L_7:


//--------------------- .nv.constant0._ZN7cutlass13device_kernelINS_4gemm6kernel13GemmUniversalIN4cute5tupleIJiiiiEEENS1_10collective13CollectiveMmaINS1_37MainloopSm90TmaGmmaWarpSpecializedFP8ILi5ENS5_IJNS4_1CILi1EEESB_SB_EEENS1_35KernelTmaWarpSpecializedCooperativeEEENS5_IJNSA_ILi256EEENSA_ILi64EEESG_EEENS_12float_e5m2_tENS5_IJlSB_lEEESI_SJ_NS4_8TiledMMAINS4_8MMA_AtomIJNS4_4SM904GMMA30MMA_64x64x32_F32E5M2E5M2_SS_TNILNSN_7ScaleInE1ELSP_1EEEEEENS4_6LayoutINS5_IJNSA_ILi2EEESB_SB_EEENS5_IJSB_NSA_ILi0EEESV_EEEEENS5_IJNS4_10UnderscoreESY_SY_EEEEENS4_13SM90_TMA_LOADENS4_14ComposedLayoutINS4_7SwizzleILi2ELi4ELi3EEENS4_18smem_ptr_flag_bitsILi8EEENSS_INS5_IJNSA_ILi8EEESG_EEENS5_IJSG_SB_EEEEEEEvNS4_8identityES11_S1B_vS1C_EENS_8epilogue10collective6detail29Sm90TmaWarpSpecializedAdapterINS1F_15DefaultEpilogueISI_SJ_SJ_NS1E_6thread17LinearCombinationISI_Li1EffLNS1J_9ScaleType4KindE0ELNS_15FloatRoundStyleE2ESI_EENS1_15EpilogueDefaultEEEEEvvEEEEvNT_6ParamsE --------------------------
	.section	.nv.constant0._ZN7cutlass13device_kernelINS_4gemm6kernel13GemmUniversalIN4cute5tupleIJiiiiEEENS1_10collective13CollectiveMmaINS1_37MainloopSm90TmaGmmaWarpSpecializedFP8ILi5ENS5_IJNS4_1CILi1EEESB_SB_EEENS1_35KernelTmaWarpSpecializedCooperativeEEENS5_IJNSA_ILi256EEENSA_ILi64EEESG_EEENS_12float_e5m2_tENS5_IJlSB_lEEESI_SJ_NS4_8TiledMMAINS4_8MMA_AtomIJNS4_4SM904GMMA30MMA_64x64x32_F32E5M2E5M2_SS_TNILNSN_7ScaleInE1ELSP_1EEEEEENS4_6LayoutINS5_IJNSA_ILi2EEESB_SB_EEENS5_IJSB_NSA_ILi0EEESV_EEEEENS5_IJNS4_10UnderscoreESY_SY_EEEEENS4_13SM90_TMA_LOADENS4_14ComposedLayoutINS4_7SwizzleILi2ELi4ELi3EEENS4_18smem_ptr_flag_bitsILi8EEENSS_INS5_IJNSA_ILi8EEESG_EEENS5_IJSG_SB_EEEEEEEvNS4_8identityES11_S1B_vS1C_EENS_8epilogue10collective6detail29Sm90TmaWarpSpecializedAdapterINS1F_15DefaultEpilogueISI_SJ_SJ_NS1E_6thread17LinearCombinationISI_Li1EffLNS1J_9ScaleType4KindE0ELNS_15FloatRoundStyleE2ESI_EENS1_15EpilogueDefaultEEEEEvvEEEEvNT_6ParamsE,"a",@progbits
	.sectionflags	@""
	.align	4
.nv.constant0._ZN7cutlass13device_kernelINS_4gemm6kernel13GemmUniversalIN4cute5tupleIJiiiiEEENS1_10collective13CollectiveMmaINS1_37MainloopSm90TmaGmmaWarpSpecializedFP8ILi5ENS5_IJNS4_1CILi1EEESB_SB_EEENS1_35KernelTmaWarpSpecializedCooperativeEEENS5_IJNSA_ILi256EEENSA_ILi64EEESG_EEENS_12float_e5m2_tENS5_IJlSB_lEEESI_SJ_NS4_8TiledMMAINS4_8MMA_AtomIJNS4_4SM904GMMA30MMA_64x64x32_F32E5M2E5M2_SS_TNILNSN_7ScaleInE1ELSP_1EEEEEENS4_6LayoutINS5_IJNSA_ILi2EEESB_SB_EEENS5_IJSB_NSA_ILi0EEESV_EEEEENS5_IJNS4_10UnderscoreESY_SY_EEEEENS4_13SM90_TMA_LOADENS4_14ComposedLayoutINS4_7SwizzleILi2ELi4ELi3EEENS4_18smem_ptr_flag_bitsILi8EEENSS_INS5_IJNSA_ILi8EEESG_EEENS5_IJSG_SB_EEEEEEEvNS4_8identityES11_S1B_vS1C_EENS_8epilogue10collective6detail29Sm90TmaWarpSpecializedAdapterINS1F_15DefaultEpilogueISI_SJ_SJ_NS1E_6thread17LinearCombinationISI_Li1EffLNS1J_9ScaleType4KindE0ELNS_15FloatRoundStyleE2ESI_EENS1_15EpilogueDefaultEEEEEvvEEEEvNT_6ParamsE:
	.zero		1664


//--------------------- SYMBOLS --------------------------

	.type		.nv.reservedSmem.offset0,@object
	.size		.nv.reservedSmem.offset0,0x4
